	.target	sm_90a

	.elftype	@"ET_EXEC"


//--------------------- .note.nv.tkinfo           --------------------------
	.section	.note.nv.tkinfo,"",@"SHT_NOTE"
	.sectionflags	@"SHF_NOTE_NV_TKINFO"
	.tkinfo
        /*0018*/ 	.word	0x00000002
        /*0030*/ 	.string	""
        /*0030*/ 	.string	"ptxas"
        /*0030*/ 	.string	"Cuda compilation tools, release 13.0, V13.0.88"
        /*0030*/ 	.string	"Build cuda_13.0.r13.0/compiler.36424714_0"
        /*0030*/ 	.string	"-v  -suppress-debug-info  -lineinfo  -arch sm_90a "



//--------------------- .note.nv.cuinfo           --------------------------
	.section	.note.nv.cuinfo,"",@"SHT_NOTE"
	.sectionflags	@"SHF_NOTE_NV_CUINFO"
        /*0018*/ 	.short	0x0002
        /*001a*/ 	.short	0x005a
        /*001c*/ 	.short	0x0082
	.zero		2


//--------------------- .nv.info                  --------------------------
	.section	.nv.info,"",@"SHT_CUDA_INFO"
	.align	4


	//----- nvinfo : EIATTR_REGCOUNT
	.align		4
        /*0000*/ 	.byte	0x04, 0x2f
        /*0002*/ 	.short	(.L_1 - .L_0)
	.align		4
.L_0:
        /*0004*/ 	.word	index@(gluon_wgmma)
        /*0008*/ 	.word	0x0000009a


	//----- nvinfo : EIATTR_FRAME_SIZE
	.align		4
.L_1:
        /*000c*/ 	.byte	0x04, 0x11
        /*000e*/ 	.short	(.L_3 - .L_2)
	.align		4
.L_2:
        /*0010*/ 	.word	index@(gluon_wgmma)
        /*0014*/ 	.word	0x00000000


	//----- nvinfo : EIATTR_MIN_STACK_SIZE
	.align		4
.L_3:
        /*0018*/ 	.byte	0x04, 0x12
        /*001a*/ 	.short	(.L_5 - .L_4)
	.align		4
.L_4:
        /*001c*/ 	.word	index@(gluon_wgmma)
        /*0020*/ 	.word	0x00000000
.L_5:


//--------------------- .nv.compat                --------------------------
	.section	.nv.compat,"",@"SHT_CUDA_COMPAT_INFO"
	.align	4
        /*0000*/ 	.byte	0x02, 0x09, 0x01, 0x00, 0x02, 0x02, 0x04, 0x00, 0x02, 0x05, 0x05, 0x00, 0x03, 0x07, 0x01, 0x01
        /*0010*/ 	.byte	0x02, 0x03, 0x03, 0x00, 0x02, 0x06, 0x01, 0x00, 0x04, 0x0b, 0x08, 0x00, 0x00, 0x00, 0x00, 0x00
        /*0020*/ 	.byte	0x00, 0x00, 0x00, 0x00


//--------------------- .nv.info.gluon_wgmma      --------------------------
	.section	.nv.info.gluon_wgmma,"",@"SHT_CUDA_INFO"
	.sectionflags	@""
	.align	4


	//----- nvinfo : EIATTR_CUDA_API_VERSION
	.align		4
        /*0000*/ 	.byte	0x04, 0x37
        /*0002*/ 	.short	(.L_7 - .L_6)
.L_6:
        /*0004*/ 	.word	0x00000082


	//----- nvinfo : EIATTR_KPARAM_INFO
	.align		4
.L_7:
        /*0008*/ 	.byte	0x04, 0x17
        /*000a*/ 	.short	(.L_9 - .L_8)
.L_8:
        /*000c*/ 	.word	0x00000000
        /*0010*/ 	.short	0x000a
        /*0012*/ 	.short	0x0048
        /*0014*/ 	.byte	0x00, 0xf4, 0x21, 0x00


	//----- nvinfo : EIATTR_KPARAM_INFO
	.align		4
.L_9:
        /*0018*/ 	.byte	0x04, 0x17
        /*001a*/ 	.short	(.L_11 - .L_10)
.L_10:
        /*001c*/ 	.word	0x00000000
        /*0020*/ 	.short	0x0009
        /*0022*/ 	.short	0x0040
        /*0024*/ 	.byte	0x00, 0xf4, 0x21, 0x00


	//----- nvinfo : EIATTR_KPARAM_INFO
	.align		4
.L_11:
        /*0028*/ 	.byte	0x04, 0x17
        /*002a*/ 	.short	(.L_13 - .L_12)
.L_12:
        /*002c*/ 	.word	0x00000000
        /*0030*/ 	.short	0x0008
        /*0032*/ 	.short	0x0038
        /*0034*/ 	.byte	0x00, 0xf0, 0x21, 0x00


	//----- nvinfo : EIATTR_KPARAM_INFO
	.align		4
.L_13:
        /*0038*/ 	.byte	0x04, 0x17
        /*003a*/ 	.short	(.L_15 - .L_14)
.L_14:
        /*003c*/ 	.word	0x00000000
        /*0040*/ 	.short	0x0007
        /*0042*/ 	.short	0x0030
        /*0044*/ 	.byte	0x00, 0xf0, 0x21, 0x00


	//----- nvinfo : EIATTR_KPARAM_INFO
	.align		4
.L_15:
        /*0048*/ 	.byte	0x04, 0x17
        /*004a*/ 	.short	(.L_17 - .L_16)
.L_16:
        /*004c*/ 	.word	0x00000000
        /*0050*/ 	.short	0x0006
        /*0052*/ 	.short	0x0028
        /*0054*/ 	.byte	0x00, 0xf0, 0x21, 0x00


	//----- nvinfo : EIATTR_KPARAM_INFO
	.align		4
.L_17:
        /*0058*/ 	.byte	0x04, 0x17
        /*005a*/ 	.short	(.L_19 - .L_18)
.L_18:
        /*005c*/ 	.word	0x00000000
        /*0060*/ 	.short	0x0005
        /*0062*/ 	.short	0x0020
        /*0064*/ 	.byte	0x00, 0xf0, 0x11, 0x00


	//----- nvinfo : EIATTR_KPARAM_INFO
	.align		4
.L_19:
        /*0068*/ 	.byte	0x04, 0x17
        /*006a*/ 	.short	(.L_21 - .L_20)
.L_20:
        /*006c*/ 	.word	0x00000000
        /*0070*/ 	.short	0x0004
        /*0072*/ 	.short	0x001c
        /*0074*/ 	.byte	0x00, 0xf0, 0x11, 0x00


	//----- nvinfo : EIATTR_KPARAM_INFO
	.align		4
.L_21:
        /*0078*/ 	.byte	0x04, 0x17
        /*007a*/ 	.short	(.L_23 - .L_22)
.L_22:
        /*007c*/ 	.word	0x00000000
        /*0080*/ 	.short	0x0003
        /*0082*/ 	.short	0x0018
        /*0084*/ 	.byte	0x00, 0xf0, 0x11, 0x00


	//----- nvinfo : EIATTR_KPARAM_INFO
	.align		4
.L_23:
        /*0088*/ 	.byte	0x04, 0x17
        /*008a*/ 	.short	(.L_25 - .L_24)
.L_24:
        /*008c*/ 	.word	0x00000000
        /*0090*/ 	.short	0x0002
        /*0092*/ 	.short	0x0010
        /*0094*/ 	.byte	0x00, 0xf4, 0x21, 0x00


	//----- nvinfo : EIATTR_KPARAM_INFO
	.align		4
.L_25:
        /*0098*/ 	.byte	0x04, 0x17
        /*009a*/ 	.short	(.L_27 - .L_26)
.L_26:
        /*009c*/ 	.word	0x00000000
        /*00a0*/ 	.short	0x0001
        /*00a2*/ 	.short	0x0008
        /*00a4*/ 	.byte	0x00, 0xf4, 0x21, 0x00


	//----- nvinfo : EIATTR_KPARAM_INFO
	.align		4
.L_27:
        /*00a8*/ 	.byte	0x04, 0x17
        /*00aa*/ 	.short	(.L_29 - .L_28)
.L_28:
        /*00ac*/ 	.word	0x00000000
        /*00b0*/ 	.short	0x0000
        /*00b2*/ 	.short	0x0000
        /*00b4*/ 	.byte	0x00, 0xf4, 0x21, 0x00


	//----- nvinfo : EIATTR_SPARSE_MMA_MASK
	.align		4
.L_29:
        /*00b8*/ 	.byte	0x03, 0x50
        /*00ba*/ 	.short	0x0000


	//----- nvinfo : EIATTR_MAXREG_COUNT
	.align		4
        /*00bc*/ 	.byte	0x03, 0x1b
        /*00be*/ 	.short	0x00ff


	//----- nvinfo : EIATTR_NUM_BARRIERS
	.align		4
        /*00c0*/ 	.byte	0x02, 0x4c
        /*00c2*/ 	.byte	0x01
	.zero		1


	//----- nvinfo : EIATTR_MERCURY_ISA_VERSION
	.align		4
        /*00c4*/ 	.byte	0x03, 0x5f
        /*00c6*/ 	.short	0x0101


	//----- nvinfo : EIATTR_INT_WARP_WIDE_INSTR_OFFSETS
	.align		4
        /*00c8*/ 	.byte	0x04, 0x31
        /*00ca*/ 	.short	(.L_31 - .L_30)


	//   ....[0]....
.L_30:
        /*00cc*/ 	.word	0x00001300


	//   ....[1]....
        /*00d0*/ 	.word	0x00001320


	//   ....[2]....
        /*00d4*/ 	.word	0x00001330


	//   ....[3]....
        /*00d8*/ 	.word	0x00001410


	//   ....[4]....
        /*00dc*/ 	.word	0x00001d10


	//   ....[5]....
        /*00e0*/ 	.word	0x00001d20


	//----- nvinfo : EIATTR_COOP_GROUP_MASK_REGIDS
	.align		4
.L_31:
        /*00e4*/ 	.byte	0x04, 0x29
        /*00e6*/ 	.short	(.L_33 - .L_32)


	//   ....[0]....
.L_32:
        /*00e8*/ 	.word	0xffffffff


	//   ....[1]....
        /*00ec*/ 	.word	0xffffffff


	//   ....[2]....
        /*00f0*/ 	.word	0xffffffff


	//----- nvinfo : EIATTR_COOP_GROUP_INSTR_OFFSETS
	.align		4
.L_33:
        /*00f4*/ 	.byte	0x04, 0x28
        /*00f6*/ 	.short	(.L_35 - .L_34)


	//   ....[0]....
.L_34:
        /*00f8*/ 	.word	0x00000150


	//   ....[1]....
        /*00fc*/ 	.word	0x00000720


	//   ....[2]....
        /*0100*/ 	.word	0x00000cd0


	//----- nvinfo : EIATTR_MBARRIER_INSTR_OFFSETS
	.align		4
.L_35:
        /*0104*/ 	.byte	0x04, 0x39
        /*0106*/ 	.short	(.L_37 - .L_36)


	//   ....[0]....
.L_36:
        /*0108*/ 	.word	0x00001490
        /*010c*/ 	.word	0x000000ff
        /*0110*/ 	.word	0x0003c000
        /*0114*/ 	.short	0x0100
        /*0116*/ 	.byte	0x07
	.zero		1


	//   ....[1]....
        /*0118*/ 	.word	0x00001620
        /*011c*/ 	.word	0x000000ff
        /*0120*/ 	.word	0x0003c008
        /*0124*/ 	.short	0x0100
        /*0126*/ 	.byte	0x07
	.zero		1


	//   ....[2]....
        /*0128*/ 	.word	0x000017b0
        /*012c*/ 	.word	0x000000ff
        /*0130*/ 	.word	0x0003c010
        /*0134*/ 	.short	0x0100
        /*0136*/ 	.byte	0x07
	.zero		1


	//   ....[3]....
        /*0138*/ 	.word	0x00001ea0
        /*013c*/ 	.word	0x000000ff
        /*0140*/ 	.word	0x0003c000
        /*0144*/ 	.short	0x010a
        /*0146*/ 	.byte	0x1d
	.zero		1


	//   ....[4]....
        /*0148*/ 	.word	0x000022c0
        /*014c*/ 	.word	0x000000ff
        /*0150*/ 	.word	0x0003c000
        /*0154*/ 	.short	0x0108
        /*0156*/ 	.byte	0x07
	.zero		1


	//   ....[5]....
        /*0158*/ 	.word	0x000023c0
        /*015c*/ 	.word	0x000000ff
        /*0160*/ 	.word	0x0003c008
        /*0164*/ 	.short	0x0108
        /*0166*/ 	.byte	0x07
	.zero		1


	//   ....[6]....
        /*0168*/ 	.word	0x000024b0
        /*016c*/ 	.word	0x000000ff
        /*0170*/ 	.word	0x0003c010
        /*0174*/ 	.short	0x0108
        /*0176*/ 	.byte	0x07
	.zero		1


	//   ....[7]....
        /*0178*/ 	.word	0x00002890
        /*017c*/ 	.word	0x000000ff
        /*0180*/ 	.word	0x0003c000
        /*0184*/ 	.short	0x010a
        /*0186*/ 	.byte	0x1d
	.zero		1


	//----- nvinfo : EIATTR_NUM_MBARRIERS
	.align		4
.L_37:
        /*0188*/ 	.byte	0x03, 0x38
        /*018a*/ 	.short	0x0003


	//----- nvinfo : EIATTR_EXIT_INSTR_OFFSETS
	.align		4
        /*018c*/ 	.byte	0x04, 0x1c
        /*018e*/ 	.short	(.L_39 - .L_38)


	//   ....[0]....
.L_38:
        /*0190*/ 	.word	0x00002880


	//----- nvinfo : EIATTR_REQNTID
	.align		4
.L_39:
        /*0194*/ 	.byte	0x04, 0x10
        /*0196*/ 	.short	(.L_41 - .L_40)
.L_40:
        /*0198*/ 	.word	0x00000080
        /*019c*/ 	.word	0x00000001
        /*01a0*/ 	.word	0x00000001


	//----- nvinfo : EIATTR_CRS_STACK_SIZE
	.align		4
.L_41:
        /*01a4*/ 	.byte	0x04, 0x1e
        /*01a6*/ 	.short	(.L_43 - .L_42)
.L_42:
        /*01a8*/ 	.word	0x00000000


	//----- nvinfo : EIATTR_CBANK_PARAM_SIZE
	.align		4
.L_43:
        /*01ac*/ 	.byte	0x03, 0x19
        /*01ae*/ 	.short	0x0050


	//----- nvinfo : EIATTR_PARAM_CBANK
	.align		4
        /*01b0*/ 	.byte	0x04, 0x0a
        /*01b2*/ 	.short	(.L_45 - .L_44)
	.align		4
.L_44:
        /*01b4*/ 	.word	index@(.nv.constant0.gluon_wgmma)
        /*01b8*/ 	.short	0x0210
        /*01ba*/ 	.short	0x0050


	//----- nvinfo : EIATTR_SW_WAR
	.align		4
.L_45:
        /*01bc*/ 	.byte	0x04, 0x36
        /*01be*/ 	.short	(.L_47 - .L_46)
.L_46:
        /*01c0*/ 	.word	0x00000008
.L_47:


//--------------------- .nv.callgraph             --------------------------
	.section	.nv.callgraph,"",@"SHT_CUDA_CALLGRAPH"
	.align	4
	.sectionentsize	8
	.align		4
        /*0000*/ 	.word	0x00000000
	.align		4
        /*0004*/ 	.word	0xffffffff
	.align		4
        /*0008*/ 	.word	0x00000000
	.align		4
        /*000c*/ 	.word	0xfffffffe
	.align		4
        /*0010*/ 	.word	0x00000000
	.align		4
        /*0014*/ 	.word	0xfffffffd
	.align		4
        /*0018*/ 	.word	0x00000000
	.align		4
        /*001c*/ 	.word	0xfffffffc


//--------------------- .text.gluon_wgmma         --------------------------
	.section	.text.gluon_wgmma,"ax",@progbits
	.align	128
        .global         gluon_wgmma
        .type           gluon_wgmma,@function
        .size           gluon_wgmma,(.L_x_52 - gluon_wgmma)
        .other          gluon_wgmma,@"STO_CUDA_ENTRY STV_DEFAULT"
gluon_wgmma:
.text.gluon_wgmma:
[----:B------:R-:W-:Y:S01]  /*0000*/  LDC R1, c[0x0][0x28] ;  /* 0x00000a00ff017b82 */ /* 0x000fe20000000800 */
[----:B------:R-:W1:Y:S07]  /*0010*/  S2R R0, SR_TID.X ;  /* 0x0000000000007919 */ /* 0x000e6e0000002100 */
[----:B------:R-:W2:Y:S01]  /*0020*/  S2UR UR4, SR_CgaCtaId ;  /* 0x00000000000479c3 */ /* 0x000ea20000008800 */
[----:B------:R-:W-:Y:S01]  /*0030*/  UMOV UR7, 0x400 ;  /* 0x0000040000077882 */ /* 0x000fe20000000000 */
[----:B------:R-:W-:Y:S01]  /*0040*/  ULDC UR6, c[0x0][0xc] ;  /* 0x0000030000067ab9 */ /* 0x000fe20000000800 */
[----:B------:R-:W-:Y:S01]  /*0050*/  ULDC.64 UR24, c[0x0][0x250] ;  /* 0x0000940000187ab9 */ /* 0x000fe20000000a00 */
[----:B------:R-:W-:Y:S04]  /*0060*/  BSSY B0, `(.L_x_0) ;  /* 0x000001e000007945 */ /* 0x000fe80003800000 */
[----:B------:R-:W3:Y:S08]  /*0070*/  LDC R4, c[0x0][0x228] ;  /* 0x00008a00ff047b82 */ /* 0x000ef00000000800 */
[----:B------:R-:W4:Y:S08]  /*0080*/  LDC R14, c[0x0][0x230] ;  /* 0x00008c00ff0e7b82 */ /* 0x000f300000000800 */
[----:B------:R-:W-:Y:S01]  /*0090*/  S2UR UR32, SR_CTAID.Y ;  /* 0x00000000002079c3 */ /* 0x000fe20000002600 */
[----:B--2---:R-:W-:-:S03]  /*00a0*/  ULEA UR7, UR4, UR7, 0x18 ;  /* 0x0000000704077291 */ /* 0x004fc6000f8ec03f */
[----:B------:R-:W-:Y:S01]  /*00b0*/  ULDC UR4, c[0x0][0x10] ;  /* 0x0000040000047ab9 */ /* 0x000fe20000000800 */
[----:B-1----:R-:W-:-:S03]  /*00c0*/  LOP3.LUT R6, R0, 0x7f, RZ, 0xc0, !PT ;  /* 0x0000007f00067812 */ /* 0x002fc600078ec0ff */
[----:B------:R-:W1:Y:S01]  /*00d0*/  S2UR UR5, SR_CTAID.Z ;  /* 0x00000000000579c3 */ /* 0x000e620000002700 */
[----:B---3--:R-:W-:Y:S01]  /*00e0*/  VIADD R4, R4, 0xffffffff ;  /* 0xffffffff04047836 */ /* 0x008fe20000000000 */
[C---:B------:R-:W-:Y:S02]  /*00f0*/  ISETP.GE.U32.AND P0, PT, R6.reuse, 0x20, PT ;  /* 0x000000200600780c */ /* 0x040fe40003f06070 */
[C---:B------:R-:W-:Y:S02]  /*0100*/  ISETP.NE.U32.AND P1, PT, R6.reuse, RZ, PT ;  /* 0x000000ff0600720c */ /* 0x040fe40003f25070 */
[----:B------:R-:W-:Y:S02]  /*0110*/  LEA R12, R6, UR7, 0x2 ;  /* 0x00000007060c7c11 */ /* 0x000fe4000f8e10ff */
[----:B------:R-:W2:Y:S01]  /*0120*/  S2UR UR33, SR_CTAID.X ;  /* 0x00000000002179c3 */ /* 0x000ea20000002500 */
[----:B----4-:R-:W-:-:S06]  /*0130*/  VIADD R13, R14, 0xffffffff ;  /* 0xffffffff0e0d7836 */ /* 0x010fcc0000000000 */
[----:B------:R3:W-:Y:S01]  /*0140*/  @!P0 STS [R12], RZ ;  /* 0x000000ff0c008388 */ /* 0x0007e20000000800 */
[----:B------:R-:W-:-:S03]  /*0150*/  NOP ;  /* 0x0000000000007918 */ /* 0x000fc60000000000 */
[----:B------:R3:W-:Y:S01]  /*0160*/  @!P1 STS [UR7+0x24], R4 ;  /* 0x00002404ff009988 */ /* 0x0007e20008000807 */
[----:B-1----:R-:W-:-:S03]  /*0170*/  UIMAD UR4, UR5, UR4, UR32 ;  /* 0x00000004050472a4 */ /* 0x002fc6000f8e0220 */
[----:B------:R3:W-:Y:S01]  /*0180*/  @!P1 STS [UR7+0x20], R13 ;  /* 0x0000200dff009988 */ /* 0x0007e20008000807 */
[----:B--2---:R-:W-:-:S04]  /*0190*/  UIMAD UR4, UR4, UR6, UR33 ;  /* 0x00000006040472a4 */ /* 0x004fc8000f8e0221 */
[----:B------:R-:W-:-:S04]  /*01a0*/  UIMAD UR4, UR4, 0x180, URZ ;  /* 0x00000180040478a4 */ /* 0x000fc8000f8e023f */
[----:B------:R-:W-:-:S04]  /*01b0*/  UIADD3 UR20, UP0, UR4, UR24, URZ ;  /* 0x0000001804147290 */ /* 0x000fc8000ff1e03f */
[----:B------:R-:W-:Y:S01]  /*01c0*/  ULEA.HI.X.SX32 UR21, UR4, UR25, 0x1, UP0 ;  /* 0x0000001904157291 */ /* 0x000fe200080f0e3f */
[----:B---3--:R-:W-:Y:S11]  /*01d0*/  @P1 BRA `(.L_x_1) ;  /* 0x0000000000181947 */ /* 0x008ff60003800000 */
[----:B------:R-:W1:Y:S01]  /*01e0*/  LDS R2, [UR7+0x8] ;  /* 0x00000807ff027984 */ /* 0x000e620008000800 */
[----:B------:R-:W2:Y:S01]  /*01f0*/  LDC.64 R8, c[0x0][0x210] ;  /* 0x00008400ff087b82 */ /* 0x000ea20000000a00 */
[----:B------:R-:W-:Y:S02]  /*0200*/  IMAD.MOV.U32 R3, RZ, RZ, 0x70 ;  /* 0x00000070ff037424 */ /* 0x000fe400078e00ff */
[----:B--2---:R2:W-:Y:S03]  /*0210*/  STS.64 [UR7], R8 ;  /* 0x00000008ff007988 */ /* 0x0045e60008000a07 */
[----:B-1----:R-:W-:-:S05]  /*0220*/  LOP3.LUT R2, R2, 0x10, R3, 0xd8, !PT ;  /* 0x0000001002027812 */ /* 0x002fca00078ed803 */
[----:B------:R2:W-:Y:S02]  /*0230*/  STS [UR7+0x8], R2 ;  /* 0x00000802ff007988 */ /* 0x0005e40008000807 */
.L_x_1:
[----:B------:R-:W-:Y:S05]  /*0240*/  BSYNC B0 ;  /* 0x0000000000007941 */ /* 0x000fea0003800000 */
.L_x_0:
[----:B------:R-:W-:Y:S04]  /*0250*/  BSSY B0, `(.L_x_2) ;  /* 0x000000a000007945 */ /* 0x000fe80003800000 */
[----:B------:R-:W-:Y:S05]  /*0260*/  @P1 BRA `(.L_x_3) ;  /* 0x0000000000201947 */ /* 0x000fea0003800000 */
[----:B--2---:R-:W1:Y:S01]  /*0270*/  LDS R2, [UR7+0x34] ;  /* 0x00003407ff027984 */ /* 0x004e620008000800 */
[----:B------:R-:W-:Y:S02]  /*0280*/  IMAD.MOV.U32 R3, RZ, RZ, 0x3f000000 ;  /* 0x3f000000ff037424 */ /* 0x000fe400078e00ff */
[----:B------:R-:W-:Y:S01]  /*0290*/  @!P1 IMAD.MOV.U32 R5, RZ, RZ, 0x3f ;  /* 0x0000003fff059424 */ /* 0x000fe200078e00ff */
[----:B------:R-:W2:Y:S02]  /*02a0*/  @!P1 LDS R8, [UR7+0x38] ;  /* 0x00003807ff089984 */ /* 0x000ea40008000800 */
[----:B-1----:R-:W-:Y:S02]  /*02b0*/  LOP3.LUT R2, R2, 0xff000000, R3, 0xb8, !PT ;  /* 0xff00000002027812 */ /* 0x002fe400078eb803 */
[----:B--2---:R-:W-:-:S03]  /*02c0*/  @!P1 LOP3.LUT R3, R8, 0xff, R5, 0xb8, !PT ;  /* 0x000000ff08039812 */ /* 0x004fc600078eb805 */
[----:B------:R1:W-:Y:S04]  /*02d0*/  STS [UR7+0x34], R2 ;  /* 0x00003402ff007988 */ /* 0x0003e80008000807 */
[----:B------:R1:W-:Y:S02]  /*02e0*/  @!P1 STS [UR7+0x38], R3 ;  /* 0x00003803ff009988 */ /* 0x0003e40008000807 */
.L_x_3:
[----:B------:R-:W-:Y:S05]  /*02f0*/  BSYNC B0 ;  /* 0x0000000000007941 */ /* 0x000fea0003800000 */
.L_x_2:
[----:B------:R-:W-:Y:S04]  /*0300*/  BSSY B0, `(.L_x_4) ;  /* 0x000000e000007945 */ /* 0x000fe80003800000 */
[----:B------:R-:W-:Y:S05]  /*0310*/  @P1 BRA `(.L_x_5) ;  /* 0x0000000000301947 */ /* 0x000fea0003800000 */
[----:B-1----:R-:W1:Y:S01]  /*0320*/  LDS R3, [UR7+0x34] ;  /* 0x00003407ff037984 */ /* 0x002e620008000800 */
[----:B------:R-:W3:Y:S03]  /*0330*/  LDC.64 R10, c[0x0][0x238] ;  /* 0x00008e00ff0a7b82 */ /* 0x000ee60000000a00 */
[----:B--2---:R-:W2:Y:S01]  /*0340*/  LDS R2, [UR7+0x1c] ;  /* 0x00001c07ff027984 */ /* 0x004ea20008000800 */
[C---:B---3--:R-:W-:Y:S01]  /*0350*/  SHF.L.U64.HI R8, R10.reuse, 0x1, R11 ;  /* 0x000000010a087819 */ /* 0x048fe2000001020b */
[----:B------:R-:W-:-:S03]  /*0360*/  IMAD.SHL.U32 R5, R10, 0x2, RZ ;  /* 0x000000020a057824 */ /* 0x000fc600078e00ff */
[--C-:B------:R-:W-:Y:S02]  /*0370*/  SHF.R.U32.HI R7, RZ, 0x4, R8.reuse ;  /* 0x00000004ff077819 */ /* 0x100fe40000011608 */
[----:B------:R-:W-:-:S05]  /*0380*/  SHF.R.U64 R5, R5, 0x4, R8 ;  /* 0x0000000405057819 */ /* 0x000fca0000001208 */
[----:B------:R3:W-:Y:S01]  /*0390*/  STS [UR7+0xc], R5 ;  /* 0x00000c05ff007988 */ /* 0x0007e20008000807 */
[----:B-1----:R-:W-:Y:S02]  /*03a0*/  LOP3.LUT R3, R3, 0x7, RZ, 0xb8, !PT ;  /* 0x0000000703037812 */ /* 0x002fe400078eb8ff */
[----:B--2---:R-:W-:-:S03]  /*03b0*/  LOP3.LUT R2, R2, 0xf, R7, 0xb8, !PT ;  /* 0x0000000f02027812 */ /* 0x004fc600078eb807 */
[----:B------:R3:W-:Y:S04]  /*03c0*/  STS [UR7+0x34], R3 ;  /* 0x00003403ff007988 */ /* 0x0007e80008000807 */
[----:B------:R3:W-:Y:S02]  /*03d0*/  STS [UR7+0x1c], R2 ;  /* 0x00001c02ff007988 */ /* 0x0007e40008000807 */
.L_x_5:
[----:B------:R-:W-:Y:S05]  /*03e0*/  BSYNC B0 ;  /* 0x0000000000007941 */ /* 0x000fea0003800000 */
.L_x_4:
[----:B------:R-:W-:Y:S04]  /*03f0*/  BSSY B1, `(.L_x_6) ;  /* 0x000001b000017945 */ /* 0x000fe80003800000 */
[----:B------:R-:W-:Y:S01]  /*0400*/  BSSY B0, `(.L_x_7) ;  /* 0x0000016000007945 */ /* 0x000fe20003800000 */
[----:B------:R-:W-:-:S03]  /*0410*/  IMAD.MOV.U32 R7, RZ, RZ, RZ ;  /* 0x000000ffff077224 */ /* 0x000fc600078e00ff */
[----:B------:R-:W-:Y:S05]  /*0420*/  @P1 BRA `(.L_x_8) ;  /* 0x0000000000201947 */ /* 0x000fea0003800000 */
[----:B-123--:R-:W1:Y:S02]  /*0430*/  LDS R2, [UR7+0x34] ;  /* 0x00003407ff027984 */ /* 0x00ee640008000800 */
[----:B-1----:R-:W-:-:S05]  /*0440*/  LOP3.LUT R2, R2, 0x38, RZ, 0xb8, !PT ;  /* 0x0000003802027812 */ /* 0x002fca00078eb8ff */
[----:B------:R1:W-:Y:S01]  /*0450*/  STS [UR7+0x34], R2 ;  /* 0x00003402ff007988 */ /* 0x0003e20008000807 */
[----:B------:R-:W-:Y:S05]  /*0460*/  @P1 BRA `(.L_x_9) ;  /* 0x0000000000201947 */ /* 0x000fea0003800000 */
[----:B-1----:R-:W1:Y:S01]  /*0470*/  LDS R2, [UR7+0x8] ;  /* 0x00000807ff027984 */ /* 0x002e620008000800 */
[----:B------:R-:W-:-:S05]  /*0480*/  IMAD.MOV.U32 R3, RZ, RZ, 0x780 ;  /* 0x00000780ff037424 */ /* 0x000fca00078e00ff */
[----:B-1----:R-:W-:-:S05]  /*0490*/  LOP3.LUT R2, R2, 0x500, R3, 0xd8, !PT ;  /* 0x0000050002027812 */ /* 0x002fca00078ed803 */
[----:B------:R4:W-:Y:S02]  /*04a0*/  STS [UR7+0x8], R2 ;  /* 0x00000802ff007988 */ /* 0x0009e40008000807 */
.L_x_8:
[----:B------:R-:W-:Y:S05]  /*04b0*/  @P1 BRA `(.L_x_10) ;  /* 0x0000000000281947 */ /* 0x000fea0003800000 */
[----:B-1234-:R-:W1:Y:S02]  /*04c0*/  LDS R2, [UR7+0x8] ;  /* 0x00000807ff027984 */ /* 0x01ee640008000800 */
[----:B-1----:R-:W-:-:S05]  /*04d0*/  LOP3.LUT R2, R2, 0x1800, RZ, 0xb8, !PT ;  /* 0x0000180002027812 */ /* 0x002fca00078eb8ff */
[----:B------:R2:W-:Y:S02]  /*04e0*/  STS [UR7+0x8], R2 ;  /* 0x00000802ff007988 */ /* 0x0005e40008000807 */
.L_x_9:
[----:B------:R-:W-:Y:S05]  /*04f0*/  @P1 BREAK B0 ;  /* 0x0000000000001942 */ /* 0x000fea0003800000 */
[----:B------:R-:W-:Y:S05]  /*0500*/  @P1 BRA `(.L_x_11) ;  /* 0x0000000000241947 */ /* 0x000fea0003800000 */
[----:B------:R-:W3:Y:S01]  /*0510*/  LDS R3, [UR7+0x8] ;  /* 0x00000807ff037984 */ /* 0x000ee20008000800 */
[----:B-12---:R-:W-:-:S05]  /*0520*/  IMAD.MOV.U32 R2, RZ, RZ, 0x6000 ;  /* 0x00006000ff027424 */ /* 0x006fca00078e00ff */
[----:B---3--:R-:W-:-:S04]  /*0530*/  LOP3.LUT R2, R3, 0x6000, R2, 0xd8, !PT ;  /* 0x0000600003027812 */ /* 0x008fc800078ed802 */
[----:B------:R-:W-:-:S05]  /*0540*/  LOP3.LUT R2, R2, 0x400000, RZ, 0xb8, !PT ;  /* 0x0040000002027812 */ /* 0x000fca00078eb8ff */
[----:B------:R5:W-:Y:S02]  /*0550*/  STS [UR7+0x8], R2 ;  /* 0x00000802ff007988 */ /* 0x000be40008000807 */
.L_x_10:
[----:B------:R-:W-:Y:S05]  /*0560*/  BSYNC B0 ;  /* 0x0000000000007941 */ /* 0x000fea0003800000 */
.L_x_7:
[----:B-12345:R-:W1:Y:S02]  /*0570*/  @!P1 LDS R2, [UR7+0x8] ;  /* 0x00000807ff029984 */ /* 0x03ee640008000800 */
[----:B-1----:R-:W-:-:S05]  /*0580*/  @!P1 LOP3.LUT R2, R2, 0x8000, RZ, 0xb8, !PT ;  /* 0x0000800002029812 */ /* 0x002fca00078eb8ff */
[----:B------:R3:W-:Y:S02]  /*0590*/  @!P1 STS [UR7+0x8], R2 ;  /* 0x00000802ff009988 */ /* 0x0007e40008000807 */
.L_x_11:
[----:B------:R-:W-:Y:S05]  /*05a0*/  BSYNC B1 ;  /* 0x0000000000017941 */ /* 0x000fea0003800000 */
.L_x_6:
[----:B------:R-:W-:Y:S05]  /*05b0*/  WARPSYNC.ALL ;  /* 0x0000000000007948 */ /* 0x000fea0003800000 */
[----:B------:R-:W4:Y:S02]  /*05c0*/  LDC R5, c[0x0][0x22c] ;  /* 0x00008b00ff057b82 */ /* 0x000f240000000800 */
[----:B----4-:R-:W-:Y:S01]  /*05d0*/  VIADD R5, R5, 0xffffffff ;  /* 0xffffffff05057836 */ /* 0x010fe20000000000 */
[----:B------:R-:W-:Y:S06]  /*05e0*/  @P0 BRA `(.L_x_12) ;  /* 0x0000000000280947 */ /* 0x000fec0003800000 */
[----:B-123--:R-:W1:Y:S01]  /*05f0*/  S2R R2, SR_LANEID ;  /* 0x0000000000027919 */ /* 0x00ee620000000000 */
[----:B------:R-:W-:Y:S05]  /*0600*/  WARPSYNC.ALL ;  /* 0x0000000000007948 */ /* 0x000fea0003800000 */
[----:B-1----:R-:W-:-:S05]  /*0610*/  IMAD.SHL.U32 R8, R2, 0x4, RZ ;  /* 0x0000000402087824 */ /* 0x002fca00078e00ff */
[----:B------:R-:W1:Y:S01]  /*0620*/  LDS R9, [R8+UR7] ;  /* 0x0000000708097984 */ /* 0x000e620008000800 */
[----:B------:R-:W-:-:S05]  /*0630*/  IADD3 R2, P2, R8, UR20, RZ ;  /* 0x0000001408027c10 */ /* 0x000fca000ff5e0ff */
[----:B------:R-:W-:-:S05]  /*0640*/  IMAD.X R3, RZ, RZ, UR21, P2 ;  /* 0x00000015ff037e24 */ /* 0x000fca00090e06ff */
[----:B-1----:R4:W5:Y:S01]  /*0650*/  ATOMG.E.EXCH.STRONG.GPU PT, RZ, [R2], R9 ;  /* 0x0000000902ff73a8 */ /* 0x00296200041ee100 */
[----:B------:R-:W-:-:S04]  /*0660*/  DEPBAR {5,4,3,2,1,0} ;  /* 0x0000003f0000791a */ /* 0x000fc80000000000 */
[----:B------:R4:W-:Y:S01]  /*0670*/  UTMACCTL.IV [UR20] ;  /* 0x00000000140079b9 */ /* 0x0009e20008000000 */
[----:B------:R-:W-:Y:S01]  /*0680*/  NOP ;  /* 0x0000000000007918 */ /* 0x000fe20000000000 */
.L_x_12:
[----:B------:R-:W-:Y:S05]  /*0690*/  @P0 BRA `(.L_x_13) ;  /* 0x00000000000c0947 */ /* 0x000fea0003800000 */
[----:B------:R0:W-:Y:S01]  /*06a0*/  UTMACMDFLUSH ;  /* 0x00000000000079b7 */ /* 0x0001e20000000000 */
[----:B------:R-:W-:Y:S05]  /*06b0*/  @P0 BRA `(.L_x_13) ;  /* 0x0000000000040947 */ /* 0x000fea0003800000 */
[----:B------:R-:W-:-:S04]  /*06c0*/  DEPBAR.LE SB0, 0x0 ;  /* 0x000080000000791a */ /* 0x000fc80000000000 */
.L_x_13:
[----:B------:R-:W-:Y:S05]  /*06d0*/  WARPSYNC.ALL ;  /* 0x0000000000007948 */ /* 0x000fea0003800000 */
[----:B-----5:R-:W-:Y:S06]  /*06e0*/  BAR.SYNC.DEFER_BLOCKING 0x0 ;  /* 0x0000000000007b1d */ /* 0x020fec0000010000 */
[----:B------:R-:W-:Y:S02]  /*06f0*/  BSSY B1, `(.L_x_14) ;  /* 0x000000b000017945 */ /* 0x000fe40003800000 */
[----:B------:R-:W-:Y:S06]  /*0700*/  BAR.SYNC.DEFER_BLOCKING 0x0 ;  /* 0x0000000000007b1d */ /* 0x000fec0000010000 */
[----:B------:R5:W-:Y:S01]  /*0710*/  @!P0 STS [R12], RZ ;  /* 0x000000ff0c008388 */ /* 0x000be20000000800 */
[----:B------:R-:W-:Y:S01]  /*0720*/  NOP ;  /* 0x0000000000007918 */ /* 0x000fe20000000000 */
[----:B------:R-:W-:Y:S05]  /*0730*/  @P1 BRA `(.L_x_15) ;  /* 0x0000000000181947 */ /* 0x000fea0003800000 */
[----:B-1234-:R-:W1:Y:S01]  /*0740*/  LDS R2, [UR7+0x8] ;  /* 0x00000807ff027984 */ /* 0x01ee620008000800 */
[----:B------:R-:W2:Y:S01]  /*0750*/  LDC.64 R8, c[0x0][0x218] ;  /* 0x00008600ff087b82 */ /* 0x000ea20000000a00 */
[----:B------:R-:W-:Y:S02]  /*0760*/  IMAD.MOV.U32 R3, RZ, RZ, 0x70 ;  /* 0x00000070ff037424 */ /* 0x000fe400078e00ff */
[----:B--2---:R2:W-:Y:S03]  /*0770*/  STS.64 [UR7], R8 ;  /* 0x00000008ff007988 */ /* 0x0045e60008000a07 */
[----:B-1----:R-:W-:-:S05]  /*0780*/  LOP3.LUT R2, R2, 0x10, R3, 0xd8, !PT ;  /* 0x0000001002027812 */ /* 0x002fca00078ed803 */
[----:B------:R2:W-:Y:S02]  /*0790*/  STS [UR7+0x8], R2 ;  /* 0x00000802ff007988 */ /* 0x0005e40008000807 */
.L_x_15:
[----:B----4-:R-:W-:Y:S05]  /*07a0*/  BSYNC B1 ;  /* 0x0000000000017941 */ /* 0x010fea0003800000 */
.L_x_14:
[----:B------:R-:W-:Y:S04]  /*07b0*/  BSSY B1, `(.L_x_16) ;  /* 0x000000a000017945 */ /* 0x000fe80003800000 */
[----:B------:R-:W-:Y:S05]  /*07c0*/  @P1 BRA `(.L_x_17) ;  /* 0x0000000000201947 */ /* 0x000fea0003800000 */
[----:B-123--:R-:W1:Y:S01]  /*07d0*/  LDS R2, [UR7+0x34] ;  /* 0x00003407ff027984 */ /* 0x00ee620008000800 */
[----:B------:R-:W-:Y:S02]  /*07e0*/  IMAD.MOV.U32 R9, RZ, RZ, 0x3f000000 ;  /* 0x3f000000ff097424 */ /* 0x000fe400078e00ff */
[----:B------:R-:W-:Y:S01]  /*07f0*/  @!P1 IMAD.MOV.U32 R3, RZ, RZ, 0x7f ;  /* 0x0000007fff039424 */ /* 0x000fe200078e00ff */
[----:B------:R-:W2:Y:S02]  /*0800*/  @!P1 LDS R8, [UR7+0x38] ;  /* 0x00003807ff089984 */ /* 0x000ea40008000800 */
[----:B-1----:R-:W-:Y:S02]  /*0810*/  LOP3.LUT R2, R2, 0xff000000, R9, 0xb8, !PT ;  /* 0xff00000002027812 */ /* 0x002fe400078eb809 */
[----:B--2---:R-:W-:-:S03]  /*0820*/  @!P1 LOP3.LUT R3, R8, 0xff, R3, 0xb8, !PT ;  /* 0x000000ff08039812 */ /* 0x004fc600078eb803 */
[----:B------:R4:W-:Y:S04]  /*0830*/  STS [UR7+0x34], R2 ;  /* 0x00003402ff007988 */ /* 0x0009e80008000807 */
[----:B------:R4:W-:Y:S02]  /*0840*/  @!P1 STS [UR7+0x38], R3 ;  /* 0x00003803ff009988 */ /* 0x0009e40008000807 */
.L_x_17:
[----:B------:R-:W-:Y:S05]  /*0850*/  BSYNC B1 ;  /* 0x0000000000017941 */ /* 0x000fea0003800000 */
.L_x_16:
[----:B------:R-:W-:Y:S04]  /*0860*/  BSSY B1, `(.L_x_18) ;  /* 0x0000004000017945 */ /* 0x000fe80003800000 */
[----:B------:R-:W-:Y:S05]  /*0870*/  @P1 BRA `(.L_x_19) ;  /* 0x0000000000081947 */ /* 0x000fea0003800000 */
[----:B------:R1:W-:Y:S04]  /*0880*/  STS [UR7+0x24], R13 ;  /* 0x0000240dff007988 */ /* 0x0003e80008000807 */
[----:B------:R1:W-:Y:S02]  /*0890*/  STS [UR7+0x20], R5 ;  /* 0x00002005ff007988 */ /* 0x0003e40008000807 */
.L_x_19:
[----:B------:R-:W-:Y:S05]  /*08a0*/  BSYNC B1 ;  /* 0x0000000000017941 */ /* 0x000fea0003800000 */
.L_x_18:
[----:B------:R-:W-:Y:S04]  /*08b0*/  BSSY B1, `(.L_x_20) ;  /* 0x000000e000017945 */ /* 0x000fe80003800000 */
[----:B------:R-:W-:Y:S05]  /*08c0*/  @P1 BRA `(.L_x_21) ;  /* 0x0000000000301947 */ /* 0x000fea0003800000 */
[----:B----4-:R-:W4:Y:S01]  /*08d0*/  LDS R3, [UR7+0x34] ;  /* 0x00003407ff037984 */ /* 0x010f220008000800 */
[----:B--2---:R-:W2:Y:S03]  /*08e0*/  LDC.64 R8, c[0x0][0x240] ;  /* 0x00009000ff087b82 */ /* 0x004ea60000000a00 */
[----:B-1-3--:R-:W1:Y:S01]  /*08f0*/  LDS R2, [UR7+0x1c] ;  /* 0x00001c07ff027984 */ /* 0x00ae620008000800 */
[C---:B--2---:R-:W-:Y:S01]  /*0900*/  SHF.L.U64.HI R9, R8.reuse, 0x1, R9 ;  /* 0x0000000108097819 */ /* 0x044fe20000010209 */
[----:B------:R-:W-:-:S03]  /*0910*/  IMAD.SHL.U32 R8, R8, 0x2, RZ ;  /* 0x0000000208087824 */ /* 0x000fc600078e00ff */
[--C-:B------:R-:W-:Y:S02]  /*0920*/  SHF.R.U32.HI R11, RZ, 0x4, R9.reuse ;  /* 0x00000004ff0b7819 */ /* 0x100fe40000011609 */
[----:B------:R-:W-:-:S05]  /*0930*/  SHF.R.U64 R8, R8, 0x4, R9 ;  /* 0x0000000408087819 */ /* 0x000fca0000001209 */
[----:B------:R2:W-:Y:S01]  /*0940*/  STS [UR7+0xc], R8 ;  /* 0x00000c08ff007988 */ /* 0x0005e20008000807 */
[----:B----4-:R-:W-:Y:S02]  /*0950*/  LOP3.LUT R3, R3, 0x7, RZ, 0xb8, !PT ;  /* 0x0000000703037812 */ /* 0x010fe400078eb8ff */
[----:B-1----:R-:W-:-:S03]  /*0960*/  LOP3.LUT R2, R2, 0xf, R11, 0xb8, !PT ;  /* 0x0000000f02027812 */ /* 0x002fc600078eb80b */
[----:B------:R2:W-:Y:S04]  /*0970*/  STS [UR7+0x34], R3 ;  /* 0x00003403ff007988 */ /* 0x0005e80008000807 */
[----:B------:R2:W-:Y:S02]  /*0980*/  STS [UR7+0x1c], R2 ;  /* 0x00001c02ff007988 */ /* 0x0005e40008000807 */
.L_x_21:
[----:B------:R-:W-:Y:S05]  /*0990*/  BSYNC B1 ;  /* 0x0000000000017941 */ /* 0x000fea0003800000 */
.L_x_20:
[----:B------:R-:W-:Y:S04]  /*09a0*/  BSSY B2, `(.L_x_22) ;  /* 0x000001a000027945 */ /* 0x000fe80003800000 */
[----:B------:R-:W-:Y:S04]  /*09b0*/  BSSY B1, `(.L_x_23) ;  /* 0x0000015000017945 */ /* 0x000fe80003800000 */
[----:B------:R-:W-:Y:S05]  /*09c0*/  @P1 BRA `(.L_x_24) ;  /* 0x0000000000201947 */ /* 0x000fea0003800000 */
[----:B-1234-:R-:W1:Y:S02]  /*09d0*/  LDS R2, [UR7+0x34] ;  /* 0x00003407ff027984 */ /* 0x01ee640008000800 */
[----:B-1----:R-:W-:-:S05]  /*09e0*/  LOP3.LUT R2, R2, 0x38, RZ, 0xb8, !PT ;  /* 0x0000003802027812 */ /* 0x002fca00078eb8ff */
[----:B------:R1:W-:Y:S01]  /*09f0*/  STS [UR7+0x34], R2 ;  /* 0x00003402ff007988 */ /* 0x0003e20008000807 */
[----:B------:R-:W-:Y:S05]  /*0a00*/  @P1 BRA `(.L_x_25) ;  /* 0x0000000000201947 */ /* 0x000fea0003800000 */
[----:B-1----:R-:W1:Y:S01]  /*0a10*/  LDS R2, [UR7+0x8] ;  /* 0x00000807ff027984 */ /* 0x002e620008000800 */
[----:B------:R-:W-:-:S05]  /*0a20*/  IMAD.MOV.U32 R3, RZ, RZ, 0x780 ;  /* 0x00000780ff037424 */ /* 0x000fca00078e00ff */
[----:B-1----:R-:W-:-:S05]  /*0a30*/  LOP3.LUT R2, R2, 0x500, R3, 0xd8, !PT ;  /* 0x0000050002027812 */ /* 0x002fca00078ed803 */
[----:B------:R1:W-:Y:S02]  /*0a40*/  STS [UR7+0x8], R2 ;  /* 0x00000802ff007988 */ /* 0x0003e40008000807 */
.L_x_24:
[----:B------:R-:W-:Y:S05]  /*0a50*/  @P1 BRA `(.L_x_26) ;  /* 0x0000000000281947 */ /* 0x000fea0003800000 */
[----:B-1234-:R-:W1:Y:S02]  /*0a60*/  LDS R2, [UR7+0x8] ;  /* 0x00000807ff027984 */ /* 0x01ee640008000800 */
[----:B-1----:R-:W-:-:S05]  /*0a70*/  LOP3.LUT R2, R2, 0x1800, RZ, 0xb8, !PT ;  /* 0x0000180002027812 */ /* 0x002fca00078eb8ff */
[----:B------:R2:W-:Y:S02]  /*0a80*/  STS [UR7+0x8], R2 ;  /* 0x00000802ff007988 */ /* 0x0005e40008000807 */
.L_x_25:
[----:B------:R-:W-:Y:S05]  /*0a90*/  @P1 BREAK B1 ;  /* 0x0000000000011942 */ /* 0x000fea0003800000 */
[----:B------:R-:W-:Y:S05]  /*0aa0*/  @P1 BRA `(.L_x_27) ;  /* 0x0000000000241947 */ /* 0x000fea0003800000 */
[----:B-12---:R-:W1:Y:S01]  /*0ab0*/  LDS R2, [UR7+0x8] ;  /* 0x00000807ff027984 */ /* 0x006e620008000800 */
[----:B------:R-:W-:-:S05]  /*0ac0*/  IMAD.MOV.U32 R3, RZ, RZ, 0x6000 ;  /* 0x00006000ff037424 */ /* 0x000fca00078e00ff */
[----:B-1----:R-:W-:-:S04]  /*0ad0*/  LOP3.LUT R2, R2, 0x6000, R3, 0xd8, !PT ;  /* 0x0000600002027812 */ /* 0x002fc800078ed803 */
[----:B------:R-:W-:-:S05]  /*0ae0*/  LOP3.LUT R2, R2, 0x400000, RZ, 0xb8, !PT ;  /* 0x0040000002027812 */ /* 0x000fca00078eb8ff */
[----:B------:R1:W-:Y:S02]  /*0af0*/  STS [UR7+0x8], R2 ;  /* 0x00000802ff007988 */ /* 0x0003e40008000807 */
.L_x_26:
[----:B------:R-:W-:Y:S05]  /*0b00*/  BSYNC B1 ;  /* 0x0000000000017941 */ /* 0x000fea0003800000 */
.L_x_23:
[----:B-1234-:R-:W1:Y:S02]  /*0b10*/  @!P1 LDS R2, [UR7+0x8] ;  /* 0x00000807ff029984 */ /* 0x01ee640008000800 */
[----:B-1----:R-:W-:-:S05]  /*0b20*/  @!P1 LOP3.LUT R2, R2, 0x8000, RZ, 0xb8, !PT ;  /* 0x0000800002029812 */ /* 0x002fca00078eb8ff */
[----:B------:R3:W-:Y:S02]  /*0b30*/  @!P1 STS [UR7+0x8], R2 ;  /* 0x00000802ff009988 */ /* 0x0007e40008000807 */
.L_x_27:
[----:B------:R-:W-:Y:S05]  /*0b40*/  BSYNC B2 ;  /* 0x0000000000027941 */ /* 0x000fea0003800000 */
.L_x_22:
[----:B------:R-:W-:Y:S05]  /*0b50*/  WARPSYNC.ALL ;  /* 0x0000000000007948 */ /* 0x000fea0003800000 */
[----:B------:R-:W-:-:S04]  /*0b60*/  UIADD3 UR23, UR4, 0x80, URZ ;  /* 0x0000008004177890 */ /* 0x000fc8000fffe03f */
[----:B------:R-:W-:-:S04]  /*0b70*/  UIADD3 UR22, UP0, UR23, UR24, URZ ;  /* 0x0000001817167290 */ /* 0x000fc8000ff1e03f */
[----:B------:R-:W-:Y:S01]  /*0b80*/  ULEA.HI.X.SX32 UR23, UR23, UR25, 0x1, UP0 ;  /* 0x0000001917177291 */ /* 0x000fe200080f0e3f */
[----:B------:R-:W-:Y:S11]  /*0b90*/  @P0 BRA `(.L_x_28) ;  /* 0x0000000000280947 */ /* 0x000ff60003800000 */
[----:B-123--:R-:W1:Y:S01]  /*0ba0*/  S2R R2, SR_LANEID ;  /* 0x0000000000027919 */ /* 0x00ee620000000000 */
[----:B------:R-:W-:Y:S05]  /*0bb0*/  WARPSYNC.ALL ;  /* 0x0000000000007948 */ /* 0x000fea0003800000 */
[----:B-1----:R-:W-:-:S05]  /*0bc0*/  IMAD.SHL.U32 R8, R2, 0x4, RZ ;  /* 0x0000000402087824 */ /* 0x002fca00078e00ff */
[----:B------:R-:W1:Y:S01]  /*0bd0*/  LDS R9, [R8+UR7] ;  /* 0x0000000708097984 */ /* 0x000e620008000800 */
[----:B------:R-:W-:-:S05]  /*0be0*/  IADD3 R2, P2, R8, UR22, RZ ;  /* 0x0000001608027c10 */ /* 0x000fca000ff5e0ff */
[----:B------:R-:W-:-:S05]  /*0bf0*/  IMAD.X R3, RZ, RZ, UR23, P2 ;  /* 0x00000017ff037e24 */ /* 0x000fca00090e06ff */
[----:B-1----:R4:W2:Y:S01]  /*0c00*/  ATOMG.E.EXCH.STRONG.GPU PT, RZ, [R2], R9 ;  /* 0x0000000902ff73a8 */ /* 0x0028a200041ee100 */
[----:B------:R-:W-:-:S04]  /*0c10*/  DEPBAR {5,4,3,2,1,0} ;  /* 0x0000003f0000791a */ /* 0x000fc80000000000 */
[----:B------:R4:W-:Y:S01]  /*0c20*/  UTMACCTL.IV [UR22] ;  /* 0x00000000160079b9 */ /* 0x0009e20008000000 */
[----:B------:R-:W-:Y:S01]  /*0c30*/  NOP ;  /* 0x0000000000007918 */ /* 0x000fe20000000000 */
.L_x_28:
[----:B------:R-:W-:Y:S05]  /*0c40*/  @P0 BRA `(.L_x_29) ;  /* 0x00000000000c0947 */ /* 0x000fea0003800000 */
[----:B------:R0:W-:Y:S01]  /*0c50*/  UTMACMDFLUSH ;  /* 0x00000000000079b7 */ /* 0x0001e20000000000 */
[----:B------:R-:W-:Y:S05]  /*0c60*/  @P0 BRA `(.L_x_29) ;  /* 0x0000000000040947 */ /* 0x000fea0003800000 */
[----:B------:R-:W-:-:S04]  /*0c70*/  DEPBAR.LE SB0, 0x0 ;  /* 0x000080000000791a */ /* 0x000fc80000000000 */
.L_x_29:
[----:B------:R-:W-:Y:S05]  /*0c80*/  WARPSYNC.ALL ;  /* 0x0000000000007948 */ /* 0x000fea0003800000 */
[----:B--2---:R-:W-:Y:S06]  /*0c90*/  BAR.SYNC.DEFER_BLOCKING 0x0 ;  /* 0x0000000000007b1d */ /* 0x004fec0000010000 */
[----:B------:R-:W-:Y:S02]  /*0ca0*/  BSSY B2, `(.L_x_30) ;  /* 0x000000b000027945 */ /* 0x000fe40003800000 */
[----:B------:R-:W-:Y:S06]  /*0cb0*/  BAR.SYNC.DEFER_BLOCKING 0x0 ;  /* 0x0000000000007b1d */ /* 0x000fec0000010000 */
[----:B------:R2:W-:Y:S01]  /*0cc0*/  @!P0 STS [R12], RZ ;  /* 0x000000ff0c008388 */ /* 0x0005e20000000800 */
[----:B------:R-:W-:Y:S01]  /*0cd0*/  NOP ;  /* 0x0000000000007918 */ /* 0x000fe20000000000 */
[----:B------:R-:W-:Y:S05]  /*0ce0*/  @P1 BRA `(.L_x_31) ;  /* 0x0000000000181947 */ /* 0x000fea0003800000 */
[----:B-1-34-:R-:W1:Y:S01]  /*0cf0*/  LDS R2, [UR7+0x8] ;  /* 0x00000807ff027984 */ /* 0x01ae620008000800 */
[----:B------:R-:W3:Y:S01]  /*0d00*/  LDC.64 R8, c[0x0][0x220] ;  /* 0x00008800ff087b82 */ /* 0x000ee20000000a00 */
[----:B------:R-:W-:Y:S02]  /*0d10*/  IMAD.MOV.U32 R3, RZ, RZ, 0x70 ;  /* 0x00000070ff037424 */ /* 0x000fe400078e00ff */
[----:B---3--:R3:W-:Y:S03]  /*0d20*/  STS.64 [UR7], R8 ;  /* 0x00000008ff007988 */ /* 0x0087e60008000a07 */
[----:B-1----:R-:W-:-:S05]  /*0d30*/  LOP3.LUT R2, R2, 0x10, R3, 0xd8, !PT ;  /* 0x0000001002027812 */ /* 0x002fca00078ed803 */
[----:B------:R3:W-:Y:S02]  /*0d40*/  STS [UR7+0x8], R2 ;  /* 0x00000802ff007988 */ /* 0x0007e40008000807 */
.L_x_31:
[----:B----4-:R-:W-:Y:S05]  /*0d50*/  BSYNC B2 ;  /* 0x0000000000027941 */ /* 0x010fea0003800000 */
.L_x_30:
[----:B------:R-:W-:Y:S04]  /*0d60*/  BSSY B3, `(.L_x_32) ;  /* 0x0000011000037945 */ /* 0x000fe80003800000 */
[----:B------:R-:W-:Y:S04]  /*0d70*/  BSSY B2, `(.L_x_33) ;  /* 0x000000e000027945 */ /* 0x000fe80003800000 */
[----:B------:R-:W-:Y:S05]  /*0d80*/  @P1 BRA `(.L_x_34) ;  /* 0x0000000000241947 */ /* 0x000fea0003800000 */
[----:B-1-3--:R-:W1:Y:S01]  /*0d90*/  LDS R2, [UR7+0x34] ;  /* 0x00003407ff027984 */ /* 0x00ae620008000800 */
[----:B------:R-:W-:-:S05]  /*0da0*/  IMAD.MOV.U32 R3, RZ, RZ, 0x3f000000 ;  /* 0x3f000000ff037424 */ /* 0x000fca00078e00ff */
[----:B-1----:R-:W-:-:S05]  /*0db0*/  LOP3.LUT R2, R2, 0xff000000, R3, 0xb8, !PT ;  /* 0xff00000002027812 */ /* 0x002fca00078eb803 */
[----:B------:R1:W-:Y:S01]  /*0dc0*/  STS [UR7+0x34], R2 ;  /* 0x00003402ff007988 */ /* 0x0003e20008000807 */
[----:B------:R-:W-:Y:S05]  /*0dd0*/  @P1 BRA `(.L_x_35) ;  /* 0x00000000001c1947 */ /* 0x000fea0003800000 */
[----:B-1----:R-:W1:Y:S01]  /*0de0*/  LDS R2, [UR7+0x38] ;  /* 0x00003807ff027984 */ /* 0x002e620008000800 */
[----:B------:R-:W-:-:S05]  /*0df0*/  IMAD.MOV.U32 R3, RZ, RZ, 0x3f ;  /* 0x0000003fff037424 */ /* 0x000fca00078e00ff */
[----:B-1----:R-:W-:-:S05]  /*0e00*/  LOP3.LUT R2, R2, 0xff, R3, 0xb8, !PT ;  /* 0x000000ff02027812 */ /* 0x002fca00078eb803 */
[----:B------:R4:W-:Y:S02]  /*0e10*/  STS [UR7+0x38], R2 ;  /* 0x00003802ff007988 */ /* 0x0009e40008000807 */
.L_x_34:
[----:B------:R-:W-:Y:S05]  /*0e20*/  @P1 BREAK B2 ;  /* 0x0000000000021942 */ /* 0x000fea0003800000 */
[----:B------:R-:W-:Y:S05]  /*0e30*/  @P1 BRA `(.L_x_36) ;  /* 0x00000000000c1947 */ /* 0x000fea0003800000 */
[----:B------:R1:W-:Y:S02]  /*0e40*/  STS [UR7+0x20], R5 ;  /* 0x00002005ff007988 */ /* 0x0003e40008000807 */
.L_x_35:
[----:B------:R-:W-:Y:S05]  /*0e50*/  BSYNC B2 ;  /* 0x0000000000027941 */ /* 0x000fea0003800000 */
.L_x_33:
[----:B------:R1:W-:Y:S02]  /*0e60*/  @!P1 STS [UR7+0x24], R4 ;  /* 0x00002404ff009988 */ /* 0x0003e40008000807 */
.L_x_36:
[----:B------:R-:W-:Y:S05]  /*0e70*/  BSYNC B3 ;  /* 0x0000000000037941 */ /* 0x000fea0003800000 */
.L_x_32:
[----:B------:R-:W-:Y:S05]  /*0e80*/  WARPSYNC.ALL ;  /* 0x0000000000007948 */ /* 0x000fea0003800000 */
[----:B------:R-:W-:Y:S04]  /*0e90*/  BSSY B3, `(.L_x_37) ;  /* 0x000000e000037945 */ /* 0x000fe80003800000 */
[----:B------:R-:W-:Y:S05]  /*0ea0*/  @P1 BRA `(.L_x_38) ;  /* 0x0000000000301947 */ /* 0x000fea0003800000 */
[----:B------:R-:W5:Y:S01]  /*0eb0*/  LDS R3, [UR7+0x34] ;  /* 0x00003407ff037984 */ /* 0x000f620008000800 */
[----:B-1----:R-:W1:Y:S03]  /*0ec0*/  LDC.64 R4, c[0x0][0x248] ;  /* 0x00009200ff047b82 */ /* 0x002e660000000a00 */
[----:B---34-:R-:W3:Y:S01]  /*0ed0*/  LDS R2, [UR7+0x1c] ;  /* 0x00001c07ff027984 */ /* 0x018ee20008000800 */
[C---:B-1----:R-:W-:Y:S01]  /*0ee0*/  SHF.L.U64.HI R5, R4.reuse, 0x1, R5 ;  /* 0x0000000104057819 */ /* 0x042fe20000010205 */
[----:B------:R-:W-:-:S03]  /*0ef0*/  IMAD.SHL.U32 R4, R4, 0x2, RZ ;  /* 0x0000000204047824 */ /* 0x000fc600078e00ff */
[--C-:B------:R-:W-:Y:S02]  /*0f00*/  SHF.R.U32.HI R9, RZ, 0x4, R5.reuse ;  /* 0x00000004ff097819 */ /* 0x100fe40000011605 */
[----:B------:R-:W-:-:S05]  /*0f10*/  SHF.R.U64 R4, R4, 0x4, R5 ;  /* 0x0000000404047819 */ /* 0x000fca0000001205 */
[----:B------:R1:W-:Y:S01]  /*0f20*/  STS [UR7+0xc], R4 ;  /* 0x00000c04ff007988 */ /* 0x0003e20008000807 */
[----:B-----5:R-:W-:Y:S02]  /*0f30*/  LOP3.LUT R3, R3, 0x7, RZ, 0xb8, !PT ;  /* 0x0000000703037812 */ /* 0x020fe400078eb8ff */
[----:B---3--:R-:W-:-:S03]  /*0f40*/  LOP3.LUT R2, R2, 0xf, R9, 0xb8, !PT ;  /* 0x0000000f02027812 */ /* 0x008fc600078eb809 */
[----:B------:R1:W-:Y:S04]  /*0f50*/  STS [UR7+0x34], R3 ;  /* 0x00003403ff007988 */ /* 0x0003e80008000807 */
[----:B------:R1:W-:Y:S02]  /*0f60*/  STS [UR7+0x1c], R2 ;  /* 0x00001c02ff007988 */ /* 0x0003e40008000807 */
.L_x_38:
[----:B------:R-:W-:Y:S05]  /*0f70*/  BSYNC B3 ;  /* 0x0000000000037941 */ /* 0x000fea0003800000 */
.L_x_37:
[----:B------:R-:W-:Y:S04]  /*0f80*/  BSSY B3, `(.L_x_39) ;  /* 0x000001a000037945 */ /* 0x000fe80003800000 */
[----:B------:R-:W-:Y:S04]  /*0f90*/  BSSY B4, `(.L_x_40) ;  /* 0x0000015000047945 */ /* 0x000fe80003800000 */
[----:B------:R-:W-:Y:S05]  /*0fa0*/  @P1 BRA `(.L_x_41) ;  /* 0x0000000000201947 */ /* 0x000fea0003800000 */
[----:B-1-34-:R-:W1:Y:S02]  /*0fb0*/  LDS R2, [UR7+0x34] ;  /* 0x00003407ff027984 */ /* 0x01ae640008000800 */
[----:B-1----:R-:W-:-:S05]  /*0fc0*/  LOP3.LUT R2, R2, 0x38, RZ, 0xb8, !PT ;  /* 0x0000003802027812 */ /* 0x002fca00078eb8ff */
[----:B------:R1:W-:Y:S01]  /*0fd0*/  STS [UR7+0x34], R2 ;  /* 0x00003402ff007988 */ /* 0x0003e20008000807 */
[----:B------:R-:W-:Y:S05]  /*0fe0*/  @P1 BRA `(.L_x_42) ;  /* 0x0000000000201947 */ /* 0x000fea0003800000 */
[----:B-1----:R-:W1:Y:S01]  /*0ff0*/  LDS R2, [UR7+0x8] ;  /* 0x00000807ff027984 */ /* 0x002e620008000800 */
[----:B------:R-:W-:-:S05]  /*1000*/  IMAD.MOV.U32 R3, RZ, RZ, 0x780 ;  /* 0x00000780ff037424 */ /* 0x000fca00078e00ff */
[----:B-1----:R-:W-:-:S05]  /*1010*/  LOP3.LUT R2, R2, 0x500, R3, 0xd8, !PT ;  /* 0x0000050002027812 */ /* 0x002fca00078ed803 */
[----:B------:R1:W-:Y:S02]  /*1020*/  STS [UR7+0x8], R2 ;  /* 0x00000802ff007988 */ /* 0x0003e40008000807 */
.L_x_41:
[----:B------:R-:W-:Y:S05]  /*1030*/  @P1 BRA `(.L_x_43) ;  /* 0x0000000000281947 */ /* 0x000fea0003800000 */
[----:B-1-34-:R-:W1:Y:S02]  /*1040*/  LDS R2, [UR7+0x8] ;  /* 0x00000807ff027984 */ /* 0x01ae640008000800 */
[----:B-1----:R-:W-:-:S05]  /*1050*/  LOP3.LUT R2, R2, 0x1800, RZ, 0xb8, !PT ;  /* 0x0000180002027812 */ /* 0x002fca00078eb8ff */
[----:B------:R3:W-:Y:S02]  /*1060*/  STS [UR7+0x8], R2 ;  /* 0x00000802ff007988 */ /* 0x0007e40008000807 */
.L_x_42:
[----:B------:R-:W-:Y:S05]  /*1070*/  @P1 BREAK B4 ;  /* 0x0000000000041942 */ /* 0x000fea0003800000 */
[----:B------:R-:W-:Y:S05]  /*1080*/  @P1 BRA `(.L_x_44) ;  /* 0x0000000000241947 */ /* 0x000fea0003800000 */
[----:B-1-3--:R-:W1:Y:S01]  /*1090*/  LDS R2, [UR7+0x8] ;  /* 0x00000807ff027984 */ /* 0x00ae620008000800 */
[----:B------:R-:W-:-:S05]  /*10a0*/  IMAD.MOV.U32 R3, RZ, RZ, 0x6000 ;  /* 0x00006000ff037424 */ /* 0x000fca00078e00ff */
[----:B-1----:R-:W-:-:S04]  /*10b0*/  LOP3.LUT R2, R2, 0x6000, R3, 0xd8, !PT ;  /* 0x0000600002027812 */ /* 0x002fc800078ed803 */
[----:B------:R-:W-:-:S05]  /*10c0*/  LOP3.LUT R2, R2, 0x400000, RZ, 0xb8, !PT ;  /* 0x0040000002027812 */ /* 0x000fca00078eb8ff */
[----:B------:R1:W-:Y:S02]  /*10d0*/  STS [UR7+0x8], R2 ;  /* 0x00000802ff007988 */ /* 0x0003e40008000807 */
.L_x_43:
[----:B------:R-:W-:Y:S05]  /*10e0*/  BSYNC B4 ;  /* 0x0000000000047941 */ /* 0x000fea0003800000 */
.L_x_40:
[----:B-1-34-:R-:W1:Y:S02]  /*10f0*/  @!P1 LDS R2, [UR7+0x8] ;  /* 0x00000807ff029984 */ /* 0x01ae640008000800 */
[----:B-1----:R-:W-:-:S05]  /*1100*/  @!P1 LOP3.LUT R2, R2, 0x8000, RZ, 0xb8, !PT ;  /* 0x0000800002029812 */ /* 0x002fca00078eb8ff */
[----:B------:R4:W-:Y:S02]  /*1110*/  @!P1 STS [UR7+0x8], R2 ;  /* 0x00000802ff009988 */ /* 0x0009e40008000807 */
.L_x_44:
[----:B------:R-:W-:Y:S05]  /*1120*/  BSYNC B3 ;  /* 0x0000000000037941 */ /* 0x000fea0003800000 */
.L_x_39:
[----:B------:R-:W-:Y:S05]  /*1130*/  WARPSYNC.ALL ;  /* 0x0000000000007948 */ /* 0x000fea0003800000 */
[----:B------:R-:W-:Y:S01]  /*1140*/  UIADD3 UR4, UR4, 0x100, URZ ;  /* 0x0000010004047890 */ /* 0x000fe2000fffe03f */
[----:B------:R-:W-:Y:S01]  /*1150*/  ISETP.GE.AND P2, PT, R14, 0x1, PT ;  /* 0x000000010e00780c */ /* 0x000fe20003f46270 */
[----:B------:R-:W-:Y:S01]  /*1160*/  IMAD.MOV.U32 R24, RZ, RZ, RZ ;  /* 0x000000ffff187224 */ /* 0x000fe200078e00ff */
[----:B------:R-:W-:Y:S01]  /*1170*/  SHF.R.U32.HI R8, RZ, 0x5, R0 ;  /* 0x00000005ff087819 */ /* 0x000fe20000011600 */
[----:B------:R-:W-:-:S04]  /*1180*/  UIADD3 UR24, UP0, UR4, UR24, URZ ;  /* 0x0000001804187290 */ /* 0x000fc8000ff1e03f */
[----:B------:R-:W-:Y:S01]  /*1190*/  ULEA.HI.X.SX32 UR25, UR4, UR25, 0x1, UP0 ;  /* 0x0000001904197291 */ /* 0x000fe200080f0e3f */
[----:B------:R-:W-:Y:S11]  /*11a0*/  @P0 BRA `(.L_x_45) ;  /* 0x0000000000280947 */ /* 0x000ff60003800000 */
[----:B-1-34-:R-:W1:Y:S01]  /*11b0*/  S2R R2, SR_LANEID ;  /* 0x0000000000027919 */ /* 0x01ae620000000000 */
[----:B------:R-:W-:Y:S05]  /*11c0*/  WARPSYNC.ALL ;  /* 0x0000000000007948 */ /* 0x000fea0003800000 */
[----:B-1----:R-:W-:-:S05]  /*11d0*/  IMAD.SHL.U32 R4, R2, 0x4, RZ ;  /* 0x0000000402047824 */ /* 0x002fca00078e00ff */
[----:B------:R-:W1:Y:S01]  /*11e0*/  LDS R5, [R4+UR7] ;  /* 0x0000000704057984 */ /* 0x000e620008000800 */
[----:B------:R-:W-:-:S05]  /*11f0*/  IADD3 R2, P3, R4, UR24, RZ ;  /* 0x0000001804027c10 */ /* 0x000fca000ff7e0ff */
[----:B------:R-:W-:-:S05]  /*1200*/  IMAD.X R3, RZ, RZ, UR25, P3 ;  /* 0x00000019ff037e24 */ /* 0x000fca00098e06ff */
[----:B-1----:R1:W3:Y:S01]  /*1210*/  ATOMG.E.EXCH.STRONG.GPU PT, RZ, [R2], R5 ;  /* 0x0000000502ff73a8 */ /* 0x0022e200041ee100 */
[----:B------:R-:W-:-:S04]  /*1220*/  DEPBAR {5,4,3,2,1,0} ;  /* 0x0000003f0000791a */ /* 0x000fc80000000000 */
[----:B------:R1:W-:Y:S01]  /*1230*/  UTMACCTL.IV [UR24] ;  /* 0x00000000180079b9 */ /* 0x0003e20008000000 */
[----:B------:R-:W-:Y:S01]  /*1240*/  NOP ;  /* 0x0000000000007918 */ /* 0x000fe20000000000 */
.L_x_45:
[----:B------:R-:W-:Y:S05]  /*1250*/  @P0 BRA `(.L_x_46) ;  /* 0x00000000000c0947 */ /* 0x000fea0003800000 */
[----:B------:R0:W-:Y:S01]  /*1260*/  UTMACMDFLUSH ;  /* 0x00000000000079b7 */ /* 0x0001e20000000000 */
[----:B------:R-:W-:Y:S05]  /*1270*/  @P0 BRA `(.L_x_46) ;  /* 0x0000000000040947 */ /* 0x000fea0003800000 */
[----:B------:R-:W-:-:S04]  /*1280*/  DEPBAR.LE SB0, 0x0 ;  /* 0x000080000000791a */ /* 0x000fc80000000000 */
.L_x_46:
[----:B------:R-:W-:Y:S05]  /*1290*/  WARPSYNC.ALL ;  /* 0x0000000000007948 */ /* 0x000fea0003800000 */
[----:B---3--:R-:W-:Y:S01]  /*12a0*/  BAR.SYNC.DEFER_BLOCKING 0x0 ;  /* 0x0000000000007b1d */ /* 0x008fe20000010000 */
[----:B------:R-:W-:Y:S01]  /*12b0*/  R2UR UR26, R8 ;  /* 0x00000000081a72ca */ /* 0x000fe200000e0000 */
[----:B------:R-:W-:Y:S01]  /*12c0*/  USHF.L.U32 UR27, UR32, 0x8, URZ ;  /* 0x00000008201b7899 */ /* 0x000fe2000800063f */
[----:B------:R-:W-:Y:S01]  /*12d0*/  IMAD.MOV.U32 R25, RZ, RZ, RZ ;  /* 0x000000ffff197224 */ /* 0x000fe200078e00ff */
[----:B------:R-:W-:Y:S02]  /*12e0*/  CS2R R26, SRZ ;  /* 0x00000000001a7805 */ /* 0x000fe4000001ff00 */
[----:B------:R-:W-:Y:S01]  /*12f0*/  CS2R R28, SRZ ;  /* 0x00000000001c7805 */ /* 0x000fe2000001ff00 */
[----:B------:R-:W-:Y:S01]  /*1300*/  VOTEU.ALL UP0, P1 ;  /* 0x00000000003f7886 */ /* 0x000fe20000800000 */
[----:B------:R-:W-:Y:S01]  /*1310*/  UMOV UR4, 0x1 ;  /* 0x0000000100047882 */ /* 0x000fe20000000000 */
[----:B------:R-:W-:Y:S01]  /*1320*/  VOTEU.ALL UP1, P1 ;  /* 0x00000000003f7886 */ /* 0x000fe20000820000 */
[----:B------:R-:W-:Y:S01]  /*1330*/  VOTEU.ALL UP2, P1 ;  /* 0x00000000003f7886 */ /* 0x000fe20000840000 */
[----:B------:R-:W-:Y:S01]  /*1340*/  CS2R R30, SRZ ;  /* 0x00000000001e7805 */ /* 0x000fe2000001ff00 */
[----:B------:R-:W-:-:S04]  /*1350*/  @!UP0 UIADD3 UR8, -UR4, 0x100000, URZ ;  /* 0x0010000004088890 */ /* 0x000fc8000fffe13f */
[----:B------:R-:W-:Y:S02]  /*1360*/  @!UP0 USHF.L.U32 UR9, UR8, 0xb, URZ ;  /* 0x0000000b08098899 */ /* 0x000fe4000800063f */
[----:B------:R-:W-:Y:S01]  /*1370*/  @!UP0 USHF.L.U32 UR8, UR8, 0x1, URZ ;  /* 0x0000000108088899 */ /* 0x000fe2000800063f */
        /* <DEDUP_REMOVED lines=9> */
[----:B------:R-:W-:Y:S01]  /*1410*/  VOTEU.ALL UP0, P1 ;  /* 0x00000000003f7886 */ /* 0x000fe20000800000 */
[----:B------:R-:W-:Y:S02]  /*1420*/  CS2R R38, SRZ ;  /* 0x0000000000267805 */ /* 0x000fe4000001ff00 */
[----:B------:R-:W-:Y:S02]  /*1430*/  CS2R R40, SRZ ;  /* 0x0000000000287805 */ /* 0x000fe4000001ff00 */
[----:B------:R-:W-:Y:S02]  /*1440*/  CS2R R42, SRZ ;  /* 0x00000000002a7805 */ /* 0x000fe4000001ff00 */
[----:B------:R-:W-:-:S02]  /*1450*/  CS2R R44, SRZ ;  /* 0x00000000002c7805 */ /* 0x000fc4000001ff00 */
[----:B------:R-:W-:Y:S02]  /*1460*/  CS2R R46, SRZ ;  /* 0x00000000002e7805 */ /* 0x000fe4000001ff00 */
[----:B------:R-:W-:Y:S01]  /*1470*/  CS2R R48, SRZ ;  /* 0x0000000000307805 */ /* 0x000fe2000001ff00 */
[----:B------:R-:W3:Y:S02]  /*1480*/  FENCE.VIEW.ASYNC.S ;  /* 0x00000000000073c6 */ /* 0x000ee40000000000 */
[----:B---3--:R-:W3:Y:S02]  /*1490*/  @!UP0 SYNCS.EXCH.64 URZ, [UR7+0x3c000], UR8 ;  /* 0x03c00008073f85b2 */ /* 0x008ee40008000100 */
[----:B---3--:R-:W-:Y:S01]  /*14a0*/  BAR.SYNC.DEFER_BLOCKING 0x0 ;  /* 0x0000000000007b1d */ /* 0x008fe20000010000 */
[----:B------:R-:W-:Y:S02]  /*14b0*/  CS2R R50, SRZ ;  /* 0x0000000000327805 */ /* 0x000fe4000001ff00 */
[----:B------:R-:W-:-:S02]  /*14c0*/  CS2R R52, SRZ ;  /* 0x0000000000347805 */ /* 0x000fc4000001ff00 */
[----:B------:R-:W-:Y:S02]  /*14d0*/  CS2R R54, SRZ ;  /* 0x0000000000367805 */ /* 0x000fe4000001ff00 */
[----:B------:R-:W-:Y:S02]  /*14e0*/  CS2R R56, SRZ ;  /* 0x0000000000387805 */ /* 0x000fe4000001ff00 */
[----:B------:R-:W-:Y:S02]  /*14f0*/  CS2R R58, SRZ ;  /* 0x00000000003a7805 */ /* 0x000fe4000001ff00 */
[----:B------:R-:W-:Y:S02]  /*1500*/  CS2R R60, SRZ ;  /* 0x00000000003c7805 */ /* 0x000fe4000001ff00 */
        /* <DEDUP_REMOVED lines=16> */
[----:B------:R-:W-:Y:S01]  /*1610*/  CS2R R94, SRZ ;  /* 0x00000000005e7805 */ /* 0x000fe2000001ff00 */
[----:B------:R3:W4:Y:S02]  /*1620*/  @!UP1 SYNCS.EXCH.64 URZ, [UR7+0x3c008], UR10 ;  /* 0x03c0080a073f95b2 */ /* 0x0007240008000100 */
[----:B----4-:R-:W-:Y:S01]  /*1630*/  BAR.SYNC.DEFER_BLOCKING 0x0 ;  /* 0x0000000000007b1d */ /* 0x010fe20000010000 */
        /* <DEDUP_REMOVED lines=9> */
[----:B------:R-:W-:Y:S01]  /*16d0*/  CS2R R114, SRZ ;  /* 0x0000000000727805 */ /* 0x000fe2000001ff00 */
[----:B---3--:R-:W-:Y:S01]  /*16e0*/  USHF.L.U32 UR11, UR33, 0x6, URZ ;  /* 0x00000006210b7899 */ /* 0x008fe2000800063f */
        /* <DEDUP_REMOVED lines=12> */
[----:B------:R3:W4:Y:S01]  /*17b0*/  @!UP2 SYNCS.EXCH.64 URZ, [UR7+0x3c010], UR4 ;  /* 0x03c01004073fa5b2 */ /* 0x0007220008000100 */
[----:B------:R-:W-:Y:S02]  /*17c0*/  CS2R R140, SRZ ;  /* 0x00000000008c7805 */ /* 0x000fe4000001ff00 */
[----:B------:R-:W-:Y:S02]  /*17d0*/  CS2R R142, SRZ ;  /* 0x00000000008e7805 */ /* 0x000fe4000001ff00 */
[----:B------:R-:W-:Y:S02]  /*17e0*/  CS2R R144, SRZ ;  /* 0x0000000000907805 */ /* 0x000fe4000001ff00 */
[----:B------:R-:W-:-:S02]  /*17f0*/  CS2R R146, SRZ ;  /* 0x0000000000927805 */ /* 0x000fc4000001ff00 */
[----:B------:R-:W-:Y:S02]  /*1800*/  CS2R R148, SRZ ;  /* 0x0000000000947805 */ /* 0x000fe4000001ff00 */
[----:B------:R-:W-:Y:S01]  /*1810*/  CS2R R150, SRZ ;  /* 0x0000000000967805 */ /* 0x000fe2000001ff00 */
[----:B------:R-:W-:Y:S06]  /*1820*/  @!P2 BRA `(.L_x_47) ;  /* 0x000000080050a947 */ /* 0x000fec0003800000 */
        /* <DEDUP_REMOVED lines=63> */
[----:B------:R-:W-:Y:S01]  /*1c20*/  CS2R R150, SRZ ;  /* 0x0000000000967805 */ /* 0x000fe2000001ff00 */
[----:B---3--:R-:W-:Y:S01]  /*1c30*/  UMOV UR4, URZ ;  /* 0x0000003f00047c82 */ /* 0x008fe20008000000 */
[----:B------:R-:W-:-:S05]  /*1c40*/  UMOV UR15, URZ ;  /* 0x0000003f000f7c82 */ /* 0x000fca0008000000 */
.L_x_49:
[----:B----4-:R-:W-:Y:S01]  /*1c50*/  BAR.SYNC.DEFER_BLOCKING 0x0 ;  /* 0x0000000000007b1d */ /* 0x010fe20000010000 */
[----:B------:R-:W-:Y:S01]  /*1c60*/  ULEA UR29, UR4, UR7, 0x3 ;  /* 0x00000007041d7291 */ /* 0x000fe2000f8e183f */
[----:B-1----:R-:W-:Y:S01]  /*1c70*/  @!P1 IMAD.MOV.U32 R2, RZ, RZ, 0x14000 ;  /* 0x00014000ff029424 */ /* 0x002fe200078e00ff */
[----:B------:R-:W-:Y:S01]  /*1c80*/  ELECT P0, URZ, PT ;  /* 0x00000000003f782f */ /* 0x000fe20003800000 */
[----:B------:R-:W-:-:S03]  /*1c90*/  ULEA UR5, UR4, UR7, 0xe ;  /* 0x0000000704057291 */ /* 0x000fc6000f8e703f */
[----:B------:R-:W-:Y:S01]  /*1ca0*/  ISETP.LT.U32.AND P0, PT, R6, 0x40, P0 ;  /* 0x000000400600780c */ /* 0x000fe20000701070 */
[----:B------:R-:W-:Y:S02]  /*1cb0*/  ULOP3.LUT UR8, UR26, 0x1, URZ, 0xc0, !UPT ;  /* 0x000000011a087892 */ /* 0x000fe4000f8ec03f */
[----:B------:R-:W-:Y:S02]  /*1cc0*/  UIADD3 UR5, UR5, 0x30000, URZ ;  /* 0x0003000005057890 */ /* 0x000fe4000fffe03f */
[----:B------:R-:W-:Y:S02]  /*1cd0*/  ULEA UR10, UR8, UR15, 0x6 ;  /* 0x0000000f080a7291 */ /* 0x000fe4000f8e303f */
[----:B------:R-:W-:Y:S02]  /*1ce0*/  UIADD3 UR9, UR29, 0x3c000, URZ ;  /* 0x0003c0001d097890 */ /* 0x000fe4000fffe03f */
[----:B------:R-:W-:Y:S02]  /*1cf0*/  ULEA UR8, UR8, UR5, 0xd ;  /* 0x0000000508087291 */ /* 0x000fe4000f8e683f */
[----:B------:R-:W-:-:S02]  /*1d00*/  ULEA UR6, UR4, UR7, 0x10 ;  /* 0x0000000704067291 */ /* 0x000fc4000f8e803f */
[----:B------:R-:W-:Y:S01]  /*1d10*/  VOTEU.ANY UP0, P0 ;  /* 0x00000000003f7886 */ /* 0x000fe20000000100 */
[----:B------:R-:W-:Y:S01]  /*1d20*/  VOTEU.ANY UP1, P0 ;  /* 0x00000000003f7886 */ /* 0x000fe20000020100 */
[----:B------:R-:W-:Y:S01]  /*1d30*/  ULOP3.LUT UR14, UR26, 0x3, URZ, 0xc0, !UPT ;  /* 0x000000031a0e7892 */ /* 0x000fe2000f8ec03f */
[----:B------:R1:W-:Y:S02]  /*1d40*/  @!P1 SYNCS.ARRIVE.TRANS64 RZ, [UR29+0x3c000], R2 ;  /* 0x03c00002ffff99a7 */ /* 0x0003e4000800001d */
[----:B------:R-:W-:Y:S01]  /*1d50*/  @UP0 UMOV UR16, UR20 ;  /* 0x0000001400100c82 */ /* 0x000fe20008000000 */
[----:B------:R-:W-:Y:S01]  /*1d60*/  @UP0 UMOV UR17, UR21 ;  /* 0x0000001500110c82 */ /* 0x000fe20008000000 */
[----:B------:R-:W-:Y:S01]  /*1d70*/  BAR.SYNC.DEFER_BLOCKING 0x0 ;  /* 0x0000000000007b1d */ /* 0x000fe20000010000 */
[----:B------:R-:W-:Y:S02]  /*1d80*/  ULEA UR12, UR14, UR6, 0xe ;  /* 0x000000060e0c7291 */ /* 0x000fe4000f8e703f */
[----:B------:R-:W-:Y:S01]  /*1d90*/  ULEA UR14, UR14, UR27, 0x6 ;  /* 0x0000001b0e0e7291 */ /* 0x000fe2000f8e303f */
[----:B-1----:R-:W-:-:S02]  /*1da0*/  SHF.L.U32 R2, R7, 0x1f, RZ ;  /* 0x0000001f07027819 */ /* 0x002fc400000006ff */
[----:B------:R-:W-:Y:S01]  /*1db0*/  UMOV UR13, UR9 ;  /* 0x00000009000d7c82 */ /* 0x000fe20008000000 */
[----:B------:R-:W-:Y:S02]  /*1dc0*/  USHF.R.U32.HI UR28, URZ, 0x4, UR6 ;  /* 0x000000043f1c7899 */ /* 0x000fe40008011606 */
[----:B------:R-:W-:Y:S02]  /*1dd0*/  USHF.R.U32.HI UR6, URZ, 0x4, UR5 ;  /* 0x000000043f067899 */ /* 0x000fe40008011605 */
[----:B------:R-:W-:Y:S02]  /*1de0*/  USGXT.U32 UR28, UR28, 0xe ;  /* 0x0000000e1c1c789a */ /* 0x000fe40008000000 */
[----:B------:R-:W-:Y:S02]  /*1df0*/  USGXT.U32 UR6, UR6, 0xe ;  /* 0x0000000e0606789a */ /* 0x000fe40008000000 */
[----:B------:R-:W-:Y:S01]  /*1e00*/  ULOP3.LUT UR18, UR28, 0x4000000, URZ, 0xfc, !UPT ;  /* 0x040000001c127892 */ /* 0x000fe2000f8efc3f */
[----:B------:R-:W-:Y:S01]  /*1e10*/  UMOV UR19, 0x40000040 ;  /* 0x4000004000137882 */ /* 0x000fe20000000000 */
[----:B------:R1:W-:Y:S01]  /*1e20*/  @UP1 UTMALDG.2D [UR8], [UR16] ;  /* 0x00000008100015b4 */ /* 0x0003e20008008000 */
[----:B------:R3:W-:Y:S06]  /*1e30*/  MEMBAR.ALL.CTA ;  /* 0x0000000000007992 */ /* 0x0007ec0000008000 */
[----:B---3--:R-:W3:Y:S01]  /*1e40*/  FENCE.VIEW.ASYNC.S ;  /* 0x00000000000073c6 */ /* 0x008ee20000000000 */
[----:B-1----:R-:W-:Y:S01]  /*1e50*/  UMOV UR16, UR6 ;  /* 0x0000000600107c82 */ /* 0x002fe20008000000 */
[----:B------:R-:W-:Y:S01]  /*1e60*/  UMOV UR17, 0x40000040 ;  /* 0x4000004000117882 */ /* 0x000fe20000000000 */
[----:B---3--:R-:W-:Y:S06]  /*1e70*/  BAR.SYNC.DEFER_BLOCKING 0x0 ;  /* 0x0000000000007b1d */ /* 0x008fec0000010000 */
[----:B------:R1:W-:Y:S02]  /*1e80*/  UTMALDG.2D [UR12], [UR22] ;  /* 0x0000000c160075b4 */ /* 0x0003e40008008000 */
[----:B------:R-:W-:Y:S06]  /*1e90*/  BAR.SYNC.DEFER_BLOCKING 0x0 ;  /* 0x0000000000007b1d */ /* 0x000fec0000010000 */
[----:B------:R-:W3:Y:S02]  /*1ea0*/  SYNCS.PHASECHK.TRANS64.TRYWAIT P0, [UR29+0x3c000], R2 ;  /* 0x03c00002ff0075a7 */ /* 0x000ee4000800015d */
[----:B-1-3--:R-:W-:Y:S05]  /*1eb0*/  @!P0 BRA `(.L_x_48) ;  /* 0x0000000800748947 */ /* 0x00afea0003800000 */
.L_x_50:
[----:B------:R-:W-:Y:S02]  /*1ec0*/  WARPGROUP.DEPBAR.LE gsb0, 0x0 ;  /* 0x00008000000079c5 */ /* 0x000fe40000010000 */
[----:B------:R-:W-:Y:S01]  /*1ed0*/  WARPGROUP.ARRIVE ;  /* 0x00000000000079c5 */ /* 0x000fe20000000000 */
[----:B------:R-:W-:Y:S01]  /*1ee0*/  UMOV UR5, URZ ;  /* 0x0000003f00057c82 */ /* 0x000fe20008000000 */
[----:B------:R-:W1:Y:S01]  /*1ef0*/  LDC R2, c[0x0][0x230] ;  /* 0x00008c00ff027b82 */ /* 0x000e620000000800 */
[----:B------:R-:W-:Y:S02]  /*1f00*/  UIADD3 UR15, UR15, 0x80, URZ ;  /* 0x000000800f0f7890 */ /* 0x000fe4000fffe03f */
[----:B------:R-:W-:Y:S01]  /*1f10*/  UIADD3 UR4, UR4, 0x1, URZ ;  /* 0x0000000104047890 */ /* 0x000fe2000fffe03f */
[----:B------:R-:W-:Y:S01]  /*1f20*/  HGMMA.64x256x16.F32.BF16 R24, gdesc[UR16].tnspB, R24 ;  /* 0x43e00000101879f0 */ /* 0x000fe20008701818 */
[----:B------:R-:W-:Y:S02]  /*1f30*/  UIADD3 UR18, UP1, UR28, 0x4000080, URZ ;  /* 0x040000801c127890 */ /* 0x000fe4000ff3e03f */
[----:B------:R-:W-:-:S03]  /*1f40*/  UIADD3 UR16, UP0, UR6, 0x2, URZ ;  /* 0x0000000206107890 */ /* 0x000fc6000ff1e03f */
[----:B------:R-:W-:Y:S01]  /*1f50*/  UMOV UR6, URZ ;  /* 0x0000003f00067c82 */ /* 0x000fe20008000000 */
[----:B------:R-:W-:Y:S02]  /*1f60*/  UIADD3.X UR17, UR5, 0x40000040, URZ, UP0, !UPT ;  /* 0x4000004005117890 */ /* 0x000fe400087fe43f */
[----:B------:R-:W-:Y:S02]  /*1f70*/  UIADD3.X UR19, UR6, 0x40000040, URZ, UP1, !UPT ;  /* 0x4000004006137890 */ /* 0x000fe40008ffe43f */
[----:B------:R-:W-:Y:S02]  /*1f80*/  UIADD3.64 UR28, UR16, 0x2, URZ ;  /* 0x00000002101c7897 */ /* 0x000fe4000fffe03f */
[----:B------:R-:W-:Y:S02]  /*1f90*/  UIADD3.64 UR30, UR18, 0x80, URZ ;  /* 0x00000080121e7897 */ /* 0x000fe4000fffe03f */
[----:B------:R-:W-:-:S04]  /*1fa0*/  UISETP.NE.U32.AND UP0, UPT, UR4, 0x3, UPT ;  /* 0x000000030400788c */ /* 0x000fc8000bf05070 */
[----:B------:R-:W-:Y:S01]  /*1fb0*/  USEL UR5, URZ, 0x1, UP0 ;  /* 0x000000013f057887 */ /* 0x000fe20008000000 */
[----:B-1----:R-:W-:Y:S01]  /*1fc0*/  ISETP.LE.AND P0, PT, R2, UR15, PT ;  /* 0x0000000f02007c0c */ /* 0x002fe2000bf03270 */
[----:B------:R-:W-:-:S04]  /*1fd0*/  USEL UR4, UR4, URZ, UP0 ;  /* 0x0000003f04047287 */ /* 0x000fc80008000000 */
[----:B------:R-:W-:-:S03]  /*1fe0*/  LOP3.LUT R7, R7, UR5, RZ, 0x3c, !PT ;  /* 0x0000000507077c12 */ /* 0x000fc6000f8e3cff */
[----:B------:R-:W-:-:S15]  /*1ff0*/  HGMMA.64x256x16.F32.BF16 R24, gdesc[UR16].tnspB, R24 ;  /* 0x43e00000101879f0 */ /* 0x000fde0008701818 */
[----:B------:R-:W-:-:S13]  /*2000*/  NOP ;  /* 0x0000000000007918 */ /* 0x000fda0000000000 */
[----:B------:R-:W-:Y:S01]  /*2010*/  HGMMA.64x256x16.F32.BF16 R24, gdesc[UR28].tnspB, R24 ;  /* 0x43e000001c1879f0 */ /* 0x000fe20008701818 */
[----:B------:R-:W-:Y:S02]  /*2020*/  UIADD3.64 UR30, UR18, 0x100, URZ ;  /* 0x00000100121e7897 */ /* 0x000fe4000fffe03f */
[----:B------:R-:W-:-:S15]  /*2030*/  UIADD3.64 UR28, UR16, 0x4, URZ ;  /* 0x00000004101c7897 */ /* 0x000fde000fffe03f */
[----:B------:R-:W-:-:S10]  /*2040*/  NOP ;  /* 0x0000000000007918 */ /* 0x000fd40000000000 */
        /* <DEDUP_REMOVED lines=10> */
[----:B------:R-:W-:Y:S02]  /*20f0*/  UIADD3.64 UR28, UR16, 0x202, URZ ;  /* 0x00000202101c7897 */ /* 0x000fe4000fffe03f */
[----:B------:R-:W-:Y:S02]  /*2100*/  UIADD3.64 UR18, UR18, 0x300, URZ ;  /* 0x0000030012127897 */ /* 0x000fe4000fffe03f */
[----:B------:R-:W-:-:S15]  /*2110*/  UIADD3.64 UR16, UR16, 0x204, URZ ;  /* 0x0000020410107897 */ /* 0x000fde000fffe03f */
[----:B------:R-:W-:-:S06]  /*2120*/  NOP ;  /* 0x0000000000007918 */ /* 0x000fcc0000000000 */
[----:B------:R-:W-:-:S15]  /*2130*/  HGMMA.64x256x16.F32.BF16 R24, gdesc[UR28].tnspB, R24 ;  /* 0x43e000001c1879f0 */ /* 0x000fde0008701818 */
[----:B------:R-:W-:-:S13]  /*2140*/  NOP ;  /* 0x0000000000007918 */ /* 0x000fda0000000000 */
[----:B------:R-:W-:Y:S01]  /*2150*/  HGMMA.64x256x16.F32.BF16 R24, gdesc[UR16].tnspB, R24, gsb0 ;  /* 0x43e00000101879f0 */ /* 0x000fe20008001818 */
[----:B------:R-:W-:Y:S05]  /*2160*/  @!P0 BRA `(.L_x_49) ;  /* 0xfffffff800b88947 */ /* 0x000fea000383ffff */
.L_x_47:
[----:B------:R-:W-:Y:S02]  /*2170*/  WARPGROUP.DEPBAR.LE gsb0, 0x0 ;  /* 0x00008000000079c5 */ /* 0x000fe40000010000 */
[----:B----4-:R-:W-:Y:S01]  /*2180*/  BAR.SYNC.DEFER_BLOCKING 0x0 ;  /* 0x0000000000007b1d */ /* 0x010fe20000010000 */
[C---:B-1----:R-:W-:Y:S01]  /*2190*/  IMAD.SHL.U32 R2, R0.reuse, 0x80, RZ ;  /* 0x0000008000027824 */ /* 0x042fe200078e00ff */
[----:B------:R-:W-:Y:S01]  /*21a0*/  F2FP.BF16.F32.PACK_AB R24, R25, R24 ;  /* 0x000000181918723e */ /* 0x000fe200000010ff */
[----:B------:R-:W-:Y:S01]  /*21b0*/  IMAD.SHL.U32 R3, R0, 0x10, RZ ;  /* 0x0000001000037824 */ /* 0x000fe200078e00ff */
[----:B------:R-:W-:Y:S01]  /*21c0*/  F2FP.BF16.F32.PACK_AB R25, R27, R26 ;  /* 0x0000001a1b19723e */ /* 0x000fe200000010ff */
[----:B------:R-:W-:Y:S01]  /*21d0*/  ULOP3.LUT UR26, UR26, 0x3, URZ, 0xc0, !UPT ;  /* 0x000000031a1a7892 */ /* 0x000fe2000f8ec03f */
[----:B------:R-:W-:Y:S01]  /*21e0*/  LOP3.LUT R2, R2, 0x780, RZ, 0xc0, !PT ;  /* 0x0000078002027812 */ /* 0x000fe200078ec0ff */
[----:B------:R-:W-:Y:S01]  /*21f0*/  UMOV UR6, UR11 ;  /* 0x0000000b00067c82 */ /* 0x000fe20008000000 */
[----:B------:R-:W-:Y:S01]  /*2200*/  F2FP.BF16.F32.PACK_AB R56, R57, R56 ;  /* 0x000000383938723e */ /* 0x000fe200000010ff */
[----:B---3--:R-:W-:Y:S01]  /*2210*/  ULEA UR4, UR26, UR7, 0xd ;  /* 0x000000071a047291 */ /* 0x008fe2000f8e683f */
[----:B------:R-:W-:Y:S01]  /*2220*/  LOP3.LUT R3, R2, 0x70, R3, 0xf8, !PT ;  /* 0x0000007002037812 */ /* 0x000fe200078ef803 */
[----:B------:R-:W-:Y:S01]  /*2230*/  ULEA UR5, UR26, UR27, 0x6 ;  /* 0x0000001b1a057291 */ /* 0x000fe2000f8e303f */
[----:B------:R-:W-:-:S02]  /*2240*/  F2FP.BF16.F32.PACK_AB R26, R29, R28 ;  /* 0x0000001c1d1a723e */ /* 0x000fc400000010ff */
[----:B------:R-:W-:Y:S02]  /*2250*/  ELECT P0, URZ, PT ;  /* 0x00000000003f782f */ /* 0x000fe40003800000 */
[----:B------:R-:W-:Y:S01]  /*2260*/  LOP3.LUT R3, R3, 0x10, R0, 0x78, !PT ;  /* 0x0000001003037812 */ /* 0x000fe200078e7800 */
[----:B------:R-:W-:Y:S01]  /*2270*/  IMAD.SHL.U32 R0, R0, 0x40, RZ ;  /* 0x0000004000007824 */ /* 0x000fe200078e00ff */
[----:B------:R-:W-:Y:S02]  /*2280*/  F2FP.BF16.F32.PACK_AB R27, R31, R30 ;  /* 0x0000001e1f1b723e */ /* 0x000fe400000010ff */
[----:B------:R-:W-:Y:S02]  /*2290*/  F2FP.BF16.F32.PACK_AB R57, R59, R58 ;  /* 0x0000003a3b39723e */ /* 0x000fe400000010ff */
[----:B------:R-:W-:Y:S02]  /*22a0*/  LOP3.LUT R0, R3, 0x1800, R0, 0xf8, !PT ;  /* 0x0000180003007812 */ /* 0x000fe400078ef800 */
[----:B------:R-:W-:Y:S01]  /*22b0*/  F2FP.BF16.F32.PACK_AB R88, R89, R88 ;  /* 0x000000585958723e */ /* 0x000fe200000010ff */
[----:B------:R-:W1:Y:S02]  /*22c0*/  @!P1 SYNCS.CCTL.IV [UR7+0x3c000] ;  /* 0x03c00000ff0099b1 */ /* 0x000e640008000007 */
[----:B-1----:R-:W-:Y:S01]  /*22d0*/  BAR.SYNC.DEFER_BLOCKING 0x0 ;  /* 0x0000000000007b1d */ /* 0x002fe20000010000 */
[C---:B------:R-:W-:Y:S01]  /*22e0*/  LOP3.LUT R3, R0.reuse, 0x20, RZ, 0x3c, !PT ;  /* 0x0000002000037812 */ /* 0x040fe200078e3cff */
[----:B------:R-:W-:Y:S01]  /*22f0*/  VIADD R2, R0, UR7 ;  /* 0x0000000700027c36 */ /* 0x000fe20008000000 */
[----:B------:R-:W-:-:S02]  /*2300*/  F2FP.BF16.F32.PACK_AB R58, R61, R60 ;  /* 0x0000003c3d3a723e */ /* 0x000fc400000010ff */
[----:B------:R-:W-:Y:S01]  /*2310*/  F2FP.BF16.F32.PACK_AB R59, R63, R62 ;  /* 0x0000003e3f3b723e */ /* 0x000fe200000010ff */
[----:B------:R-:W-:Y:S01]  /*2320*/  VIADD R3, R3, UR7 ;  /* 0x0000000703037c36 */ /* 0x000fe20008000000 */
[----:B------:R-:W-:Y:S02]  /*2330*/  F2FP.BF16.F32.PACK_AB R89, R91, R90 ;  /* 0x0000005a5b59723e */ /* 0x000fe400000010ff */
[----:B------:R-:W-:Y:S02]  /*2340*/  F2FP.BF16.F32.PACK_AB R120, R121, R120 ;  /* 0x000000787978723e */ /* 0x000fe400000010ff */
[----:B------:R-:W-:Y:S02]  /*2350*/  F2FP.BF16.F32.PACK_AB R32, R33, R32 ;  /* 0x000000202120723e */ /* 0x000fe400000010ff */
[----:B------:R-:W-:Y:S02]  /*2360*/  F2FP.BF16.F32.PACK_AB R90, R93, R92 ;  /* 0x0000005c5d5a723e */ /* 0x000fe400000010ff */
[----:B------:R-:W-:-:S02]  /*2370*/  F2FP.BF16.F32.PACK_AB R91, R95, R94 ;  /* 0x0000005e5f5b723e */ /* 0x000fc400000010ff */
[----:B------:R-:W-:Y:S02]  /*2380*/  F2FP.BF16.F32.PACK_AB R121, R123, R122 ;  /* 0x0000007a7b79723e */ /* 0x000fe400000010ff */
[----:B------:R-:W-:Y:S02]  /*2390*/  F2FP.BF16.F32.PACK_AB R33, R35, R34 ;  /* 0x000000222321723e */ /* 0x000fe400000010ff */
[----:B------:R-:W-:Y:S02]  /*23a0*/  F2FP.BF16.F32.PACK_AB R64, R65, R64 ;  /* 0x000000404140723e */ /* 0x000fe400000010ff */
[----:B------:R-:W-:Y:S01]  /*23b0*/  F2FP.BF16.F32.PACK_AB R122, R125, R124 ;  /* 0x0000007c7d7a723e */ /* 0x000fe200000010ff */
[----:B------:R-:W1:Y:S02]  /*23c0*/  @!P1 SYNCS.CCTL.IV [UR7+0x3c008] ;  /* 0x03c00800ff0099b1 */ /* 0x000e640008000007 */
[----:B-1----:R-:W-:Y:S01]  /*23d0*/  BAR.SYNC.DEFER_BLOCKING 0x0 ;  /* 0x0000000000007b1d */ /* 0x002fe20000010000 */
[----:B------:R-:W-:-:S02]  /*23e0*/  F2FP.BF16.F32.PACK_AB R123, R127, R126 ;  /* 0x0000007e7f7b723e */ /* 0x000fc400000010ff */
[----:B------:R-:W-:Y:S02]  /*23f0*/  LOP3.LUT R4, R0, 0x40, RZ, 0x3c, !PT ;  /* 0x0000004000047812 */ /* 0x000fe400078e3cff */
[----:B------:R-:W-:Y:S02]  /*2400*/  F2FP.BF16.F32.PACK_AB R34, R37, R36 ;  /* 0x000000242522723e */ /* 0x000fe400000010ff */
[----:B------:R-:W-:Y:S01]  /*2410*/  F2FP.BF16.F32.PACK_AB R35, R39, R38 ;  /* 0x000000262723723e */ /* 0x000fe200000010ff */
[----:B------:R-:W-:Y:S01]  /*2420*/  VIADD R4, R4, UR7 ;  /* 0x0000000704047c36 */ /* 0x000fe20008000000 */
[----:B------:R-:W-:Y:S02]  /*2430*/  F2FP.BF16.F32.PACK_AB R65, R67, R66 ;  /* 0x000000424341723e */ /* 0x000fe400000010ff */
[----:B------:R-:W-:Y:S02]  /*2440*/  F2FP.BF16.F32.PACK_AB R96, R97, R96 ;  /* 0x000000606160723e */ /* 0x000fe400000010ff */
[----:B------:R-:W-:-:S02]  /*2450*/  F2FP.BF16.F32.PACK_AB R66, R69, R68 ;  /* 0x000000444542723e */ /* 0x000fc400000010ff */
[----:B------:R-:W-:Y:S02]  /*2460*/  F2FP.BF16.F32.PACK_AB R67, R71, R70 ;  /* 0x000000464743723e */ /* 0x000fe400000010ff */
[----:B------:R-:W-:Y:S02]  /*2470*/  F2FP.BF16.F32.PACK_AB R97, R99, R98 ;  /* 0x000000626361723e */ /* 0x000fe400000010ff */
[----:B------:R-:W-:Y:S02]  /*2480*/  F2FP.BF16.F32.PACK_AB R128, R129, R128 ;  /* 0x000000808180723e */ /* 0x000fe400000010ff */
[----:B------:R-:W-:Y:S02]  /*2490*/  F2FP.BF16.F32.PACK_AB R40, R41, R40 ;  /* 0x000000282928723e */ /* 0x000fe400000010ff */
[----:B------:R-:W-:Y:S01]  /*24a0*/  F2FP.BF16.F32.PACK_AB R98, R101, R100 ;  /* 0x000000646562723e */ /* 0x000fe200000010ff */
[----:B------:R-:W1:Y:S02]  /*24b0*/  @!P1 SYNCS.CCTL.IV [UR7+0x3c010] ;  /* 0x03c01000ff0099b1 */ /* 0x000e640008000007 */
[----:B-1----:R-:W-:Y:S01]  /*24c0*/  STSM.16.M88.4 [R2], R24 ;  /* 0x0000001802007844 */ /* 0x002fe20000000200 */
[----:B------:R-:W-:-:S02]  /*24d0*/  F2FP.BF16.F32.PACK_AB R99, R103, R102 ;  /* 0x000000666763723e */ /* 0x000fc400000010ff */
[----:B------:R-:W-:Y:S01]  /*24e0*/  F2FP.BF16.F32.PACK_AB R129, R131, R130 ;  /* 0x000000828381723e */ /* 0x000fe200000010ff */
[----:B------:R-:W-:Y:S01]  /*24f0*/  STSM.16.M88.4 [R2+0x2000], R56 ;  /* 0x0020003802007844 */ /* 0x000fe20000000200 */
[----:B------:R-:W-:Y:S02]  /*2500*/  F2FP.BF16.F32.PACK_AB R41, R43, R42 ;  /* 0x0000002a2b29723e */ /* 0x000fe400000010ff */
[----:B------:R-:W-:Y:S01]  /*2510*/  F2FP.BF16.F32.PACK_AB R72, R73, R72 ;  /* 0x000000484948723e */ /* 0x000fe200000010ff */
[----:B------:R-:W-:Y:S01]  /*2520*/  STSM.16.M88.4 [R2+0x4000], R88 ;  /* 0x0040005802007844 */ /* 0x000fe20000000200 */
[----:B------:R-:W-:Y:S02]  /*2530*/  F2FP.BF16.F32.PACK_AB R130, R133, R132 ;  /* 0x000000848582723e */ /* 0x000fe400000010ff */
[----:B------:R-:W-:Y:S01]  /*2540*/  F2FP.BF16.F32.PACK_AB R131, R135, R134 ;  /* 0x000000868783723e */ /* 0x000fe200000010ff */
[----:B------:R-:W-:Y:S01]  /*2550*/  STSM.16.M88.4 [R2+0x6000], R120 ;  /* 0x0060007802007844 */ /* 0x000fe20000000200 */
[----:B------:R-:W-:-:S02]  /*2560*/  LOP3.LUT R0, R0, 0x60, RZ, 0x3c, !PT ;  /* 0x0000006000007812 */ /* 0x000fc400078e3cff */
[----:B------:R-:W-:Y:S01]  /*2570*/  F2FP.BF16.F32.PACK_AB R42, R45, R44 ;  /* 0x0000002c2d2a723e */ /* 0x000fe200000010ff */
[----:B------:R-:W-:Y:S01]  /*2580*/  STSM.16.M88.4 [R3], R32 ;  /* 0x0000002003007844 */ /* 0x000fe20000000200 */
[----:B------:R-:W-:Y:S01]  /*2590*/  F2FP.BF16.F32.PACK_AB R43, R47, R46 ;  /* 0x0000002e2f2b723e */ /* 0x000fe200000010ff */
[----:B------:R-:W-:Y:S01]  /*25a0*/  VIADD R0, R0, UR7 ;  /* 0x0000000700007c36 */ /* 0x000fe20008000000 */
[----:B------:R-:W-:Y:S01]  /*25b0*/  F2FP.BF16.F32.PACK_AB R73, R75, R74 ;  /* 0x0000004a4b49723e */ /* 0x000fe200000010ff */
[----:B------:R-:W-:Y:S01]  /*25c0*/  STSM.16.M88.4 [R3+0x2000], R64 ;  /* 0x0020004003007844 */ /* 0x000fe20000000200 */
[----:B------:R-:W-:Y:S02]  /*25d0*/  F2FP.BF16.F32.PACK_AB R104, R105, R104 ;  /* 0x000000686968723e */ /* 0x000fe400000010ff */
[----:B------:R-:W-:Y:S01]  /*25e0*/  F2FP.BF16.F32.PACK_AB R74, R77, R76 ;  /* 0x0000004c4d4a723e */ /* 0x000fe200000010ff */
[----:B------:R-:W-:Y:S01]  /*25f0*/  STSM.16.M88.4 [R3+0x4000], R96 ;  /* 0x0040006003007844 */ /* 0x000fe20000000200 */
[----:B------:R-:W-:-:S02]  /*2600*/  F2FP.BF16.F32.PACK_AB R75, R79, R78 ;  /* 0x0000004e4f4b723e */ /* 0x000fc400000010ff */
[----:B------:R-:W-:Y:S01]  /*2610*/  F2FP.BF16.F32.PACK_AB R105, R107, R106 ;  /* 0x0000006a6b69723e */ /* 0x000fe200000010ff */
[----:B------:R-:W-:Y:S01]  /*2620*/  STSM.16.M88.4 [R3+0x6000], R128 ;  /* 0x0060008003007844 */ /* 0x000fe20000000200 */
[----:B------:R-:W-:Y:S02]  /*2630*/  F2FP.BF16.F32.PACK_AB R136, R137, R136 ;  /* 0x000000888988723e */ /* 0x000fe400000010ff */
[----:B------:R-:W-:Y:S01]  /*2640*/  F2FP.BF16.F32.PACK_AB R48, R49, R48 ;  /* 0x000000303130723e */ /* 0x000fe200000010ff */
[----:B------:R-:W-:Y:S01]  /*2650*/  STSM.16.M88.4 [R4], R40 ;  /* 0x0000002804007844 */ /* 0x000fe20000000200 */
[----:B------:R-:W-:Y:S02]  /*2660*/  F2FP.BF16.F32.PACK_AB R106, R109, R108 ;  /* 0x0000006c6d6a723e */ /* 0x000fe400000010ff */
[----:B------:R-:W-:Y:S01]  /*2670*/  F2FP.BF16.F32.PACK_AB R107, R111, R110 ;  /* 0x0000006e6f6b723e */ /* 0x000fe200000010ff */
[----:B------:R-:W-:Y:S01]  /*2680*/  STSM.16.M88.4 [R4+0x2000], R72 ;  /* 0x0020004804007844 */ /* 0x000fe20000000200 */
[----:B------:R-:W-:-:S02]  /*2690*/  F2FP.BF16.F32.PACK_AB R137, R139, R138 ;  /* 0x0000008a8b89723e */ /* 0x000fc400000010ff */
[----:B------:R-:W-:Y:S01]  /*26a0*/  F2FP.BF16.F32.PACK_AB R49, R51, R50 ;  /* 0x000000323331723e */ /* 0x000fe200000010ff */
[----:B------:R-:W-:Y:S01]  /*26b0*/  STSM.16.M88.4 [R4+0x4000], R104 ;  /* 0x0040006804007844 */ /* 0x000fe20000000200 */
[----:B------:R-:W-:Y:S02]  /*26c0*/  F2FP.BF16.F32.PACK_AB R80, R81, R80 ;  /* 0x000000505150723e */ /* 0x000fe400000010ff */
[----:B------:R-:W-:Y:S02]  /*26d0*/  F2FP.BF16.F32.PACK_AB R138, R141, R140 ;  /* 0x0000008c8d8a723e */ /* 0x000fe400000010ff */
[----:B------:R-:W-:Y:S02]  /*26e0*/  F2FP.BF16.F32.PACK_AB R139, R143, R142 ;  /* 0x0000008e8f8b723e */ /* 0x000fe400000010ff */
[----:B------:R-:W-:Y:S02]  /*26f0*/  F2FP.BF16.F32.PACK_AB R50, R53, R52 ;  /* 0x000000343532723e */ /* 0x000fe400000010ff */
[----:B------:R-:W-:Y:S01]  /*2700*/  F2FP.BF16.F32.PACK_AB R51, R55, R54 ;  /* 0x000000363733723e */ /* 0x000fe200000010ff */
[----:B------:R-:W-:Y:S01]  /*2710*/  STSM.16.M88.4 [R4+0x6000], R136 ;  /* 0x0060008804007844 */ /* 0x000fe20000000200 */
[----:B------:R-:W-:-:S02]  /*2720*/  F2FP.BF16.F32.PACK_AB R81, R83, R82 ;  /* 0x000000525351723e */ /* 0x000fc400000010ff */
[----:B------:R-:W-:Y:S01]  /*2730*/  F2FP.BF16.F32.PACK_AB R112, R113, R112 ;  /* 0x000000707170723e */ /* 0x000fe200000010ff */
[----:B------:R-:W-:Y:S01]  /*2740*/  STSM.16.M88.4 [R0], R48 ;  /* 0x0000003000007844 */ /* 0x000fe20000000200 */
[----:B------:R-:W-:Y:S02]  /*2750*/  F2FP.BF16.F32.PACK_AB R82, R85, R84 ;  /* 0x000000545552723e */ /* 0x000fe400000010ff */
[----:B------:R-:W-:Y:S02]  /*2760*/  F2FP.BF16.F32.PACK_AB R83, R87, R86 ;  /* 0x000000565753723e */ /* 0x000fe400000010ff */
[----:B------:R-:W-:Y:S02]  /*2770*/  F2FP.BF16.F32.PACK_AB R113, R115, R114 ;  /* 0x000000727371723e */ /* 0x000fe400000010ff */
[----:B------:R-:W-:Y:S01]  /*2780*/  F2FP.BF16.F32.PACK_AB R144, R145, R144 ;  /* 0x000000909190723e */ /* 0x000fe200000010ff */
[----:B------:R-:W-:Y:S01]  /*2790*/  STSM.16.M88.4 [R0+0x2000], R80 ;  /* 0x0020005000007844 */ /* 0x000fe20000000200 */
[----:B------:R-:W-:-:S02]  /*27a0*/  F2FP.BF16.F32.PACK_AB R114, R117, R116 ;  /* 0x000000747572723e */ /* 0x000fc400000010ff */
[----:B------:R-:W-:Y:S02]  /*27b0*/  F2FP.BF16.F32.PACK_AB R115, R119, R118 ;  /* 0x000000767773723e */ /* 0x000fe400000010ff */
[----:B------:R-:W-:Y:S02]  /*27c0*/  F2FP.BF16.F32.PACK_AB R145, R147, R146 ;  /* 0x000000929391723e */ /* 0x000fe400000010ff */
[----:B------:R-:W-:Y:S01]  /*27d0*/  F2FP.BF16.F32.PACK_AB R146, R149, R148 ;  /* 0x000000949592723e */ /* 0x000fe200000010ff */
[----:B------:R-:W-:Y:S01]  /*27e0*/  STSM.16.M88.4 [R0+0x4000], R112 ;  /* 0x0040007000007844 */ /* 0x000fe20000000200 */
[----:B------:R-:W-:-:S05]  /*27f0*/  F2FP.BF16.F32.PACK_AB R147, R151, R150 ;  /* 0x000000969793723e */ /* 0x000fca00000010ff */
[----:B------:R-:W-:Y:S01]  /*2800*/  STSM.16.M88.4 [R0+0x6000], R144 ;  /* 0x0060009000007844 */ /* 0x000fe20000000200 */
[----:B------:R1:W-:Y:S06]  /*2810*/  MEMBAR.ALL.CTA ;  /* 0x0000000000007992 */ /* 0x0003ec0000008000 */
[----:B-1----:R-:W1:Y:S02]  /*2820*/  FENCE.VIEW.ASYNC.S ;  /* 0x00000000000073c6 */ /* 0x002e640000000000 */
[----:B-1----:R-:W-:Y:S06]  /*2830*/  BAR.SYNC.DEFER_BLOCKING 0x0 ;  /* 0x0000000000007b1d */ /* 0x002fec0000010000 */
[----:B------:R1:W-:Y:S01]  /*2840*/  UTMASTG.2D [UR4], [UR24] ;  /* 0x00000004180073b5 */ /* 0x0003e20008008000 */
[----:B------:R0:W-:Y:S01]  /*2850*/  UTMACMDFLUSH ;  /* 0x00000000000079b7 */ /* 0x0001e20000000000 */
[----:B------:R-:W-:-:S04]  /*2860*/  DEPBAR.LE SB0, 0x0 ;  /* 0x000080000000791a */ /* 0x000fc80000000000 */
[----:B------:R-:W-:Y:S06]  /*2870*/  BAR.SYNC.DEFER_BLOCKING 0x0 ;  /* 0x0000000000007b1d */ /* 0x000fec0000010000 */
[----:B-1----:R-:W-:Y:S05]  /*2880*/  EXIT ;  /* 0x000000000000794d */ /* 0x002fea0003800000 */
.L_x_48:
[----:B------:R-:W1:Y:S02]  /*2890*/  SYNCS.PHASECHK.TRANS64.TRYWAIT P0, [UR29+0x3c000], R2 ;  /* 0x03c00002ff0075a7 */ /* 0x000e64000800015d */
[----:B-1----:R-:W-:Y:S05]  /*28a0*/  @!P0 BRA `(.L_x_48) ;  /* 0xfffffffc00f88947 */ /* 0x002fea000383ffff */
[----:B------:R-:W-:Y:S05]  /*28b0*/  BRA `(.L_x_50) ;  /* 0xfffffff400807947 */ /* 0x000fea000383ffff */
.L_x_51:
[----:B------:R-:W-:-:S00]  /*28c0*/  BRA `(.L_x_51) ;  /* 0xfffffffc00fc7947 */ /* 0x000fc0000383ffff */
[----:B------:R-:W-:-:S00]  /*28d0*/  NOP ;  /* 0x0000000000007918 */ /* 0x000fc00000000000 */
        /* <DEDUP_REMOVED lines=10> */
.L_x_52:


//--------------------- .nv.shared.gluon_wgmma    --------------------------
	.section	.nv.shared.gluon_wgmma,"aw",@nobits
	.sectionflags	@""
	.align	16
	.zero		1024


//--------------------- .nv.shared.reserved.0     --------------------------
	.section	.nv.shared.reserved.0,"aw",@nobits
	.weak		__nv_reservedSMEM_offset_0_alias
	.size		__nv_reservedSMEM_offset_0_alias, 0, 0
	.other		__nv_reservedSMEM_offset_0_alias,@"STO_CUDA_RESERVED_SHARED STV_DEFAULT"
__nv_reservedSMEM_offset_0_alias:
	.zero		0


//--------------------- .nv.constant0.gluon_wgmma --------------------------
	.section	.nv.constant0.gluon_wgmma,"a",@progbits
	.sectionflags	@""
	.align	4
.nv.constant0.gluon_wgmma:
	.zero		608


//--------------------- SYMBOLS --------------------------

	.type		.nv.reservedSmem.offset0,@object
	.size		.nv.reservedSmem.offset0,0x4
